	.target	sm_80

	.elftype	@"ET_EXEC"


//--------------------- .note.nv.tkinfo           --------------------------
	.section	.note.nv.tkinfo,"",@"SHT_NOTE"
	.sectionflags	@"SHF_NOTE_NV_TKINFO"
	.tkinfo
        /*0018*/ 	.word	0x00000002
        /*0030*/ 	.string	""
        /*0030*/ 	.string	"ptxas"
        /*0030*/ 	.string	"Cuda compilation tools, release 13.0, V13.0.88"
        /*0030*/ 	.string	"Build cuda_13.0.r13.0/compiler.36424714_0"
        /*0030*/ 	.string	"-v  -suppress-debug-info  -lineinfo  -arch sm_80 "



//--------------------- .note.nv.cuinfo           --------------------------
	.section	.note.nv.cuinfo,"",@"SHT_NOTE"
	.sectionflags	@"SHF_NOTE_NV_CUINFO"
        /*0018*/ 	.short	0x0002
        /*001a*/ 	.short	0x0050
        /*001c*/ 	.short	0x0082
	.zero		2


//--------------------- .nv.info                  --------------------------
	.section	.nv.info,"",@"SHT_CUDA_INFO"
	.align	4


	//----- nvinfo : EIATTR_REGCOUNT
	.align		4
        /*0000*/ 	.byte	0x04, 0x2f
        /*0002*/ 	.short	(.L_2 - .L_1)
	.align		4
.L_1:
        /*0004*/ 	.word	index@(attn_fwd)
        /*0008*/ 	.word	0x00000080


	//----- nvinfo : EIATTR_FRAME_SIZE
	.align		4
.L_2:
        /*000c*/ 	.byte	0x04, 0x11
        /*000e*/ 	.short	(.L_4 - .L_3)
	.align		4
.L_3:
        /*0010*/ 	.word	index@(attn_fwd)
        /*0014*/ 	.word	0x00000000


	//----- nvinfo : EIATTR_MIN_STACK_SIZE
	.align		4
.L_4:
        /*0018*/ 	.byte	0x04, 0x12
        /*001a*/ 	.short	(.L_6 - .L_5)
	.align		4
.L_5:
        /*001c*/ 	.word	index@(attn_fwd)
        /*0020*/ 	.word	0x00000000
.L_6:


//--------------------- .nv.info.attn_fwd         --------------------------
	.section	.nv.info.attn_fwd,"",@"SHT_CUDA_INFO"
	.sectionflags	@""
	.align	4


	//----- nvinfo : EIATTR_CUDA_API_VERSION
	.align		4
        /*0000*/ 	.byte	0x04, 0x37
        /*0002*/ 	.short	(.L_8 - .L_7)
.L_7:
        /*0004*/ 	.word	0x00000082


	//----- nvinfo : EIATTR_SW2861232_WAR
	.align		4
.L_8:
        /*0008*/ 	.byte	0x01, 0x35
	.zero		2


	//----- nvinfo : EIATTR_PARAM_CBANK
	.align		4
        /*000c*/ 	.byte	0x04, 0x0a
        /*000e*/ 	.short	(.L_10 - .L_9)
	.align		4
.L_9:
        /*0010*/ 	.word	index@(.nv.constant0.attn_fwd)
        /*0014*/ 	.short	0x0160
        /*0016*/ 	.short	0x0088


	//----- nvinfo : EIATTR_CBANK_PARAM_SIZE
	.align		4
.L_10:
        /*0018*/ 	.byte	0x03, 0x19
        /*001a*/ 	.short	0x0088


	//----- nvinfo : EIATTR_KPARAM_INFO
	.align		4
        /*001c*/ 	.byte	0x04, 0x17
        /*001e*/ 	.short	(.L_12 - .L_11)
.L_11:
        /*0020*/ 	.word	0x00000000
        /*0024*/ 	.short	0x0019
        /*0026*/ 	.short	0x0080
        /*0028*/ 	.byte	0x00, 0xf4, 0x21, 0x00


	//----- nvinfo : EIATTR_KPARAM_INFO
	.align		4
.L_12:
        /*002c*/ 	.byte	0x04, 0x17
        /*002e*/ 	.short	(.L_14 - .L_13)
.L_13:
        /*0030*/ 	.word	0x00000000
        /*0034*/ 	.short	0x0018
        /*0036*/ 	.short	0x0078
        /*0038*/ 	.byte	0x00, 0xf4, 0x21, 0x00


	//----- nvinfo : EIATTR_KPARAM_INFO
	.align		4
.L_14:
        /*003c*/ 	.byte	0x04, 0x17
        /*003e*/ 	.short	(.L_16 - .L_15)
.L_15:
        /*0040*/ 	.word	0x00000000
        /*0044*/ 	.short	0x0017
        /*0046*/ 	.short	0x0070
        /*0048*/ 	.byte	0x00, 0xf0, 0x11, 0x00


	//----- nvinfo : EIATTR_KPARAM_INFO
	.align		4
.L_16:
        /*004c*/ 	.byte	0x04, 0x17
        /*004e*/ 	.short	(.L_18 - .L_17)
.L_17:
        /*0050*/ 	.word	0x00000000
        /*0054*/ 	.short	0x0016
        /*0056*/ 	.short	0x006c
        /*0058*/ 	.byte	0x00, 0xf0, 0x11, 0x00


	//----- nvinfo : EIATTR_KPARAM_INFO
	.align		4
.L_18:
        /*005c*/ 	.byte	0x04, 0x17
        /*005e*/ 	.short	(.L_20 - .L_19)
.L_19:
        /*0060*/ 	.word	0x00000000
        /*0064*/ 	.short	0x0015
        /*0066*/ 	.short	0x0068
        /*0068*/ 	.byte	0x00, 0xf0, 0x11, 0x00


	//----- nvinfo : EIATTR_KPARAM_INFO
	.align		4
.L_20:
        /*006c*/ 	.byte	0x04, 0x17
        /*006e*/ 	.short	(.L_22 - .L_21)
.L_21:
        /*0070*/ 	.word	0x00000000
        /*0074*/ 	.short	0x0014
        /*0076*/ 	.short	0x0064
        /*0078*/ 	.byte	0x00, 0xf0, 0x11, 0x00


	//----- nvinfo : EIATTR_KPARAM_INFO
	.align		4
.L_22:
        /*007c*/ 	.byte	0x04, 0x17
        /*007e*/ 	.short	(.L_24 - .L_23)
.L_23:
        /*0080*/ 	.word	0x00000000
        /*0084*/ 	.short	0x0013
        /*0086*/ 	.short	0x0060
        /*0088*/ 	.byte	0x00, 0xf0, 0x11, 0x00


	//----- nvinfo : EIATTR_KPARAM_INFO
	.align		4
.L_24:
        /*008c*/ 	.byte	0x04, 0x17
        /*008e*/ 	.short	(.L_26 - .L_25)
.L_25:
        /*0090*/ 	.word	0x00000000
        /*0094*/ 	.short	0x0012
        /*0096*/ 	.short	0x005c
        /*0098*/ 	.byte	0x00, 0xf0, 0x11, 0x00


	//----- nvinfo : EIATTR_KPARAM_INFO
	.align		4
.L_26:
        /*009c*/ 	.byte	0x04, 0x17
        /*009e*/ 	.short	(.L_28 - .L_27)
.L_27:
        /*00a0*/ 	.word	0x00000000
        /*00a4*/ 	.short	0x0011
        /*00a6*/ 	.short	0x0058
        /*00a8*/ 	.byte	0x00, 0xf0, 0x11, 0x00


	//----- nvinfo : EIATTR_KPARAM_INFO
	.align		4
.L_28:
        /*00ac*/ 	.byte	0x04, 0x17
        /*00ae*/ 	.short	(.L_30 - .L_29)
.L_29:
        /*00b0*/ 	.word	0x00000000
        /*00b4*/ 	.short	0x0010
        /*00b6*/ 	.short	0x0054
        /*00b8*/ 	.byte	0x00, 0xf0, 0x11, 0x00


	//----- nvinfo : EIATTR_KPARAM_INFO
	.align		4
.L_30:
        /*00bc*/ 	.byte	0x04, 0x17
        /*00be*/ 	.short	(.L_32 - .L_31)
.L_31:
        /*00c0*/ 	.word	0x00000000
        /*00c4*/ 	.short	0x000f
        /*00c6*/ 	.short	0x0050
        /*00c8*/ 	.byte	0x00, 0xf0, 0x11, 0x00


	//----- nvinfo : EIATTR_KPARAM_INFO
	.align		4
.L_32:
        /*00cc*/ 	.byte	0x04, 0x17
        /*00ce*/ 	.short	(.L_34 - .L_33)
.L_33:
        /*00d0*/ 	.word	0x00000000
        /*00d4*/ 	.short	0x000e
        /*00d6*/ 	.short	0x004c
        /*00d8*/ 	.byte	0x00, 0xf0, 0x11, 0x00


	//----- nvinfo : EIATTR_KPARAM_INFO
	.align		4
.L_34:
        /*00dc*/ 	.byte	0x04, 0x17
        /*00de*/ 	.short	(.L_36 - .L_35)
.L_35:
        /*00e0*/ 	.word	0x00000000
        /*00e4*/ 	.short	0x000d
        /*00e6*/ 	.short	0x0048
        /*00e8*/ 	.byte	0x00, 0xf0, 0x11, 0x00


	//----- nvinfo : EIATTR_KPARAM_INFO
	.align		4
.L_36:
        /*00ec*/ 	.byte	0x04, 0x17
        /*00ee*/ 	.short	(.L_38 - .L_37)
.L_37:
        /*00f0*/ 	.word	0x00000000
        /*00f4*/ 	.short	0x000c
        /*00f6*/ 	.short	0x0044
        /*00f8*/ 	.byte	0x00, 0xf0, 0x11, 0x00


	//----- nvinfo : EIATTR_KPARAM_INFO
	.align		4
.L_38:
        /*00fc*/ 	.byte	0x04, 0x17
        /*00fe*/ 	.short	(.L_40 - .L_39)
.L_39:
        /*0100*/ 	.word	0x00000000
        /*0104*/ 	.short	0x000b
        /*0106*/ 	.short	0x0040
        /*0108*/ 	.byte	0x00, 0xf0, 0x11, 0x00


	//----- nvinfo : EIATTR_KPARAM_INFO
	.align		4
.L_40:
        /*010c*/ 	.byte	0x04, 0x17
        /*010e*/ 	.short	(.L_42 - .L_41)
.L_41:
        /*0110*/ 	.word	0x00000000
        /*0114*/ 	.short	0x000a
        /*0116*/ 	.short	0x003c
        /*0118*/ 	.byte	0x00, 0xf0, 0x11, 0x00


	//----- nvinfo : EIATTR_KPARAM_INFO
	.align		4
.L_42:
        /*011c*/ 	.byte	0x04, 0x17
        /*011e*/ 	.short	(.L_44 - .L_43)
.L_43:
        /*0120*/ 	.word	0x00000000
        /*0124*/ 	.short	0x0009
        /*0126*/ 	.short	0x0038
        /*0128*/ 	.byte	0x00, 0xf0, 0x11, 0x00


	//----- nvinfo : EIATTR_KPARAM_INFO
	.align		4
.L_44:
        /*012c*/ 	.byte	0x04, 0x17
        /*012e*/ 	.short	(.L_46 - .L_45)
.L_45:
        /*0130*/ 	.word	0x00000000
        /*0134*/ 	.short	0x0008
        /*0136*/ 	.short	0x0034
        /*0138*/ 	.byte	0x00, 0xf0, 0x11, 0x00


	//----- nvinfo : EIATTR_KPARAM_INFO
	.align		4
.L_46:
        /*013c*/ 	.byte	0x04, 0x17
        /*013e*/ 	.short	(.L_48 - .L_47)
.L_47:
        /*0140*/ 	.word	0x00000000
        /*0144*/ 	.short	0x0007
        /*0146*/ 	.short	0x0030
        /*0148*/ 	.byte	0x00, 0xf0, 0x11, 0x00


	//----- nvinfo : EIATTR_KPARAM_INFO
	.align		4
.L_48:
        /*014c*/ 	.byte	0x04, 0x17
        /*014e*/ 	.short	(.L_50 - .L_49)
.L_49:
        /*0150*/ 	.word	0x00000000
        /*0154*/ 	.short	0x0006
        /*0156*/ 	.short	0x002c
        /*0158*/ 	.byte	0x00, 0xf0, 0x11, 0x00


	//----- nvinfo : EIATTR_KPARAM_INFO
	.align		4
.L_50:
        /*015c*/ 	.byte	0x04, 0x17
        /*015e*/ 	.short	(.L_52 - .L_51)
.L_51:
        /*0160*/ 	.word	0x00000000
        /*0164*/ 	.short	0x0005
        /*0166*/ 	.short	0x0028
        /*0168*/ 	.byte	0x00, 0xf0, 0x11, 0x00


	//----- nvinfo : EIATTR_KPARAM_INFO
	.align		4
.L_52:
        /*016c*/ 	.byte	0x04, 0x17
        /*016e*/ 	.short	(.L_54 - .L_53)
.L_53:
        /*0170*/ 	.word	0x00000000
        /*0174*/ 	.short	0x0004
        /*0176*/ 	.short	0x0020
        /*0178*/ 	.byte	0x00, 0xf4, 0x21, 0x00


	//----- nvinfo : EIATTR_KPARAM_INFO
	.align		4
.L_54:
        /*017c*/ 	.byte	0x04, 0x17
        /*017e*/ 	.short	(.L_56 - .L_55)
.L_55:
        /*0180*/ 	.word	0x00000000
        /*0184*/ 	.short	0x0003
        /*0186*/ 	.short	0x0018
        /*0188*/ 	.byte	0x00, 0xf4, 0x21, 0x00


	//----- nvinfo : EIATTR_KPARAM_INFO
	.align		4
.L_56:
        /*018c*/ 	.byte	0x04, 0x17
        /*018e*/ 	.short	(.L_58 - .L_57)
.L_57:
        /*0190*/ 	.word	0x00000000
        /*0194*/ 	.short	0x0002
        /*0196*/ 	.short	0x0010
        /*0198*/ 	.byte	0x00, 0xf4, 0x21, 0x00


	//----- nvinfo : EIATTR_KPARAM_INFO
	.align		4
.L_58:
        /*019c*/ 	.byte	0x04, 0x17
        /*019e*/ 	.short	(.L_60 - .L_59)
.L_59:
        /*01a0*/ 	.word	0x00000000
        /*01a4*/ 	.short	0x0001
        /*01a6*/ 	.short	0x0008
        /*01a8*/ 	.byte	0x00, 0xf4, 0x21, 0x00


	//----- nvinfo : EIATTR_KPARAM_INFO
	.align		4
.L_60:
        /*01ac*/ 	.byte	0x04, 0x17
        /*01ae*/ 	.short	(.L_62 - .L_61)
.L_61:
        /*01b0*/ 	.word	0x00000000
        /*01b4*/ 	.short	0x0000
        /*01b6*/ 	.short	0x0000
        /*01b8*/ 	.byte	0x00, 0xf4, 0x21, 0x00


	//----- nvinfo : EIATTR_MAXREG_COUNT
	.align		4
.L_62:
        /*01bc*/ 	.byte	0x03, 0x1b
        /*01be*/ 	.short	0x0080


	//----- nvinfo : EIATTR_NUM_BARRIERS
	.align		4
        /*01c0*/ 	.byte	0x02, 0x4c
        /*01c2*/ 	.byte	0x01
	.zero		1


	//----- nvinfo : EIATTR_MERCURY_ISA_VERSION
	.align		4
        /*01c4*/ 	.byte	0x03, 0x5f
        /*01c6*/ 	.short	0x0000


	//----- nvinfo : EIATTR_COOP_GROUP_MASK_REGIDS
	.align		4
        /*01c8*/ 	.byte	0x04, 0x29
        /*01ca*/ 	.short	(.L_64 - .L_63)


	//   ....[0]....
.L_63:
        /*01cc*/ 	.word	0xffffffff


	//   ....[1]....
        /*01d0*/ 	.word	0xffffffff


	//   ....[2]....
        /*01d4*/ 	.word	0xffffffff


	//   ....[3]....
        /*01d8*/ 	.word	0xffffffff


	//   ....[4]....
        /*01dc*/ 	.word	0xffffffff


	//   ....[5]....
        /*01e0*/ 	.word	0xffffffff


	//   ....[6]....
        /*01e4*/ 	.word	0xffffffff


	//   ....[7]....
        /*01e8*/ 	.word	0xffffffff


	//----- nvinfo : EIATTR_COOP_GROUP_INSTR_OFFSETS
	.align		4
.L_64:
        /*01ec*/ 	.byte	0x04, 0x28
        /*01ee*/ 	.short	(.L_66 - .L_65)


	//   ....[0]....
.L_65:
        /*01f0*/ 	.word	0x000014a0


	//   ....[1]....
        /*01f4*/ 	.word	0x00001530


	//   ....[2]....
        /*01f8*/ 	.word	0x00001540


	//   ....[3]....
        /*01fc*/ 	.word	0x00001560


	//   ....[4]....
        /*0200*/ 	.word	0x00002970


	//   ....[5]....
        /*0204*/ 	.word	0x00002980


	//   ....[6]....
        /*0208*/ 	.word	0x00002a20


	//   ....[7]....
        /*020c*/ 	.word	0x00002a30


	//----- nvinfo : EIATTR_EXIT_INSTR_OFFSETS
	.align		4
.L_66:
        /*0210*/ 	.byte	0x04, 0x1c
        /*0212*/ 	.short	(.L_68 - .L_67)


	//   ....[0]....
.L_67:
        /*0214*/ 	.word	0x00003730


	//   ....[1]....
        /*0218*/ 	.word	0x000037d0


	//----- nvinfo : EIATTR_REQNTID
	.align		4
.L_68:
        /*021c*/ 	.byte	0x04, 0x10
        /*021e*/ 	.short	(.L_70 - .L_69)
.L_69:
        /*0220*/ 	.word	0x00000200
        /*0224*/ 	.word	0x00000001
        /*0228*/ 	.word	0x00000001
.L_70:


//--------------------- .nv.callgraph             --------------------------
	.section	.nv.callgraph,"",@"SHT_CUDA_CALLGRAPH"
	.align	4
	.sectionentsize	8
	.align		4
        /*0000*/ 	.word	0x00000000
	.align		4
        /*0004*/ 	.word	0xffffffff
	.align		4
        /*0008*/ 	.word	0x00000000
	.align		4
        /*000c*/ 	.word	0xfffffffe
	.align		4
        /*0010*/ 	.word	0x00000000
	.align		4
        /*0014*/ 	.word	0xfffffffd
	.align		4
        /*0018*/ 	.word	0x00000000
	.align		4
        /*001c*/ 	.word	0xfffffffc


//--------------------- .nv.rel.action            --------------------------
	.section	.nv.rel.action,"",@"SHT_CUDA_RELOCINFO"
	.align	8
	.sectionentsize	8
        /*0000*/ 	.byte	0x73, 0x00, 0x00, 0x00, 0x00, 0x00, 0x00, 0x00, 0x00, 0x00, 0x00, 0x11, 0x25, 0x00, 0x05, 0x36


//--------------------- .nv.constant4             --------------------------
	.section	.nv.constant4,"a",@progbits
	.align	8
	.align		8
.nv.constant4:
        /*0000*/ 	.dword	_$_str


//--------------------- .nv.constant0.attn_fwd    --------------------------
	.section	.nv.constant0.attn_fwd,"a",@progbits
	.sectionflags	@""
	.align	4
.nv.constant0.attn_fwd:
	.zero		488


//--------------------- .text.attn_fwd            --------------------------
	.section	.text.attn_fwd,"ax",@progbits
	.sectioninfo	@"SHI_REGISTERS=128"
	.align	128
        .global         attn_fwd
        .type           attn_fwd,@function
        .size           attn_fwd,(.L_x_3 - attn_fwd)
        .other          attn_fwd,@"STO_CUDA_ENTRY STV_DEFAULT"
attn_fwd:
.text.attn_fwd:
[----:B------:R-:W-:Y:S02]  /*0000*/  MOV R1, c[0x0][0x28] ;  /* 0x00000a0000017a02 */ /* 0x000fe40000000f00 */
[----:B------:R-:W0:Y:S01]  /*0010*/  S2R R124, SR_TID.X ;  /* 0x00000000007c7919 */ /* 0x000e220000002100 */
[----:B------:R-:W-:Y:S01]  /*0020*/  MOV R22, c[0x0][0x198] ;  /* 0x0000660000167a02 */ /* 0x000fe20000000f00 */
[----:B------:R-:W-:Y:S02]  /*0030*/  ULDC.64 UR4, c[0x0][0x118] ;  /* 0x0000460000047ab9 */ /* 0x000fe40000000a00 */
[----:B------:R-:W1:Y:S04]  /*0040*/  S2R R121, SR_CTAID.X ;  /* 0x0000000000797919 */ /* 0x000e680000002500 */
[----:B------:R-:W2:Y:S01]  /*0050*/  S2R R25, SR_CTAID.Y ;  /* 0x0000000000197919 */ /* 0x000ea20000002600 */
[----:B0-----:R-:W-:Y:S02]  /*0060*/  LOP3.LUT R16, R124, 0xff, RZ, 0xc0, !PT ;  /* 0x000000ff7c107812 */ /* 0x001fe400078ec0ff */
[----:B------:R-:W-:-:S02]  /*0070*/  SHF.R.U32.HI R0, RZ, 0x8, R124 ;  /* 0x00000008ff007819 */ /* 0x000fc4000001167c */
[----:B-1----:R-:W-:Y:S02]  /*0080*/  LEA R121, R121, R16, 0x8 ;  /* 0x0000001079797211 */ /* 0x002fe400078e40ff */
[----:B------:R-:W-:Y:S01]  /*0090*/  SGXT.U32 R2, R0, 0x1 ;  /* 0x000000010002781a */ /* 0x000fe20000000000 */
[----:B--2---:R-:W-:Y:S02]  /*00a0*/  IMAD R0, R25, c[0x0][0x190], RZ ;  /* 0x0000640019007a24 */ /* 0x004fe400078e02ff */
[----:B------:R-:W-:Y:S02]  /*00b0*/  IMAD R3, R121, c[0x0][0x194], RZ ;  /* 0x0000650079037a24 */ /* 0x000fe400078e02ff */
[----:B------:R-:W-:Y:S01]  /*00c0*/  IMAD R6, R2, c[0x0][0x198], RZ ;  /* 0x0000660002067a24 */ /* 0x000fe200078e02ff */
[C---:B------:R-:W-:Y:S01]  /*00d0*/  SHF.L.U32 R2, R0.reuse, 0x1, RZ ;  /* 0x0000000100027819 */ /* 0x040fe200000006ff */
[----:B------:R-:W-:Y:S01]  /*00e0*/  IMAD.HI R0, R0, 0x2, RZ ;  /* 0x0000000200007827 */ /* 0x000fe200078e02ff */
[----:B------:R-:W-:-:S02]  /*00f0*/  SHF.L.U32 R5, R3, 0x1, RZ ;  /* 0x0000000103057819 */ /* 0x000fc400000006ff */
[C---:B------:R-:W-:Y:S01]  /*0100*/  LEA R7, R22.reuse, R6, 0x1 ;  /* 0x0000000616077211 */ /* 0x040fe200078e08ff */
[----:B------:R-:W-:Y:S01]  /*0110*/  IMAD.HI R3, R3, 0x2, RZ ;  /* 0x0000000203037827 */ /* 0x000fe200078e02ff */
[----:B------:R-:W-:Y:S02]  /*0120*/  IADD3 R18, P0, P1, R5, c[0x0][0x160], R2 ;  /* 0x0000580005127a10 */ /* 0x000fe4000791e002 */
[----:B------:R-:W-:Y:S02]  /*0130*/  LEA R8, R22, R7, 0x1 ;  /* 0x0000000716087211 */ /* 0x000fe400078e08ff */
[----:B------:R-:W-:Y:S02]  /*0140*/  IADD3.X R20, R3, c[0x0][0x164], R0, P0, P1 ;  /* 0x0000590003147a10 */ /* 0x000fe400007e2400 */
[----:B------:R-:W-:Y:S02]  /*0150*/  LEA R2, P0, R6, R18, 0x1 ;  /* 0x0000001206027211 */ /* 0x000fe400078008ff */
[----:B------:R-:W-:-:S02]  /*0160*/  LEA R0, R22, R8, 0x1 ;  /* 0x0000000816007211 */ /* 0x000fc400078e08ff */
[C---:B------:R-:W-:Y:S02]  /*0170*/  LEA R4, P1, R7.reuse, R18, 0x1 ;  /* 0x0000001207047211 */ /* 0x040fe400078208ff */
[----:B------:R-:W-:Y:S02]  /*0180*/  LEA.HI.X.SX32 R3, R6, R20, 0x1, P0 ;  /* 0x0000001406037211 */ /* 0x000fe400000f0eff */
[----:B------:R-:W-:Y:S02]  /*0190*/  LEA R6, P0, R8, R18, 0x1 ;  /* 0x0000001208067211 */ /* 0x000fe400078008ff */
[----:B------:R-:W-:Y:S01]  /*01a0*/  LEA R9, R22, R0, 0x1 ;  /* 0x0000000016097211 */ /* 0x000fe200078e08ff */
[----:B------:R0:W2:Y:S01]  /*01b0*/  LDG.E.U16 R17, [R2.64] ;  /* 0x0000000402117981 */ /* 0x0000a2000c1e1500 */
[-C--:B------:R-:W-:Y:S02]  /*01c0*/  LEA.HI.X.SX32 R5, R7, R20.reuse, 0x1, P1 ;  /* 0x0000001407057211 */ /* 0x080fe400008f0eff */
[----:B------:R-:W-:-:S02]  /*01d0*/  LEA.HI.X.SX32 R7, R8, R20, 0x1, P0 ;  /* 0x0000001408077211 */ /* 0x000fc400000f0eff */
[C---:B------:R-:W-:Y:S01]  /*01e0*/  LEA R10, P0, R9.reuse, R18, 0x1 ;  /* 0x00000012090a7211 */ /* 0x040fe200078008ff */
[----:B------:R1:W3:Y:S01]  /*01f0*/  LDG.E.U16 R4, [R4.64] ;  /* 0x0000000404047981 */ /* 0x0002e2000c1e1500 */
[C---:B------:R-:W-:Y:S02]  /*0200*/  LEA R13, R22.reuse, R9, 0x1 ;  /* 0x00000009160d7211 */ /* 0x040fe400078e08ff */
[----:B------:R-:W-:Y:S01]  /*0210*/  LEA.HI.X.SX32 R11, R9, R20, 0x1, P0 ;  /* 0x00000014090b7211 */ /* 0x000fe200000f0eff */
[----:B------:R4:W5:Y:S01]  /*0220*/  LDG.E.U16 R6, [R6.64] ;  /* 0x0000000406067981 */ /* 0x000962000c1e1500 */
[C---:B------:R-:W-:Y:S02]  /*0230*/  LEA R9, R22.reuse, R13, 0x1 ;  /* 0x0000000d16097211 */ /* 0x040fe400078e08ff */
[----:B------:R-:W-:Y:S01]  /*0240*/  LEA R12, P1, R13, R18, 0x1 ;  /* 0x000000120d0c7211 */ /* 0x000fe200078208ff */
[----:B------:R1:W3:Y:S01]  /*0250*/  LDG.E.U16 R10, [R10.64] ;  /* 0x000000040a0a7981 */ /* 0x0002e2000c1e1500 */
[----:B0-----:R-:W-:-:S02]  /*0260*/  LEA R3, R22, R9, 0x1 ;  /* 0x0000000916037211 */ /* 0x001fc400078e08ff */
[----:B------:R-:W-:Y:S02]  /*0270*/  LEA R14, P2, R9, R18, 0x1 ;  /* 0x00000012090e7211 */ /* 0x000fe400078408ff */
[----:B------:R-:W-:Y:S02]  /*0280*/  LEA.HI.X.SX32 R13, R13, R20, 0x1, P1 ;  /* 0x000000140d0d7211 */ /* 0x000fe400008f0eff */
[CC--:B------:R-:W-:Y:S02]  /*0290*/  LEA R8, P0, R0.reuse, R18.reuse, 0x1 ;  /* 0x0000001200087211 */ /* 0x0c0fe400078008ff */
[----:B------:R-:W-:Y:S02]  /*02a0*/  LEA R2, P1, R3, R18, 0x1 ;  /* 0x0000001203027211 */ /* 0x000fe400078208ff */
[-C--:B------:R-:W-:Y:S01]  /*02b0*/  LEA.HI.X.SX32 R15, R9, R20.reuse, 0x1, P2 ;  /* 0x00000014090f7211 */ /* 0x080fe200010f0eff */
[----:B------:R0:W5:Y:S01]  /*02c0*/  LDG.E.U16 R13, [R12.64] ;  /* 0x000000040c0d7981 */ /* 0x000162000c1e1500 */
[----:B------:R-:W-:-:S02]  /*02d0*/  LEA.HI.X.SX32 R9, R0, R20, 0x1, P0 ;  /* 0x0000001400097211 */ /* 0x000fc400000f0eff */
[----:B------:R-:W-:Y:S01]  /*02e0*/  LEA.HI.X.SX32 R3, R3, R20, 0x1, P1 ;  /* 0x0000001403037211 */ /* 0x000fe200008f0eff */
[----:B------:R-:W5:Y:S04]  /*02f0*/  LDG.E.U16 R14, [R14.64] ;  /* 0x000000040e0e7981 */ /* 0x000f68000c1e1500 */
[----:B------:R0:W5:Y:S04]  /*0300*/  LDG.E.U16 R8, [R8.64] ;  /* 0x0000000408087981 */ /* 0x000168000c1e1500 */
[----:B------:R0:W5:Y:S01]  /*0310*/  LDG.E.U16 R2, [R2.64] ;  /* 0x0000000402027981 */ /* 0x000162000c1e1500 */
[----:B------:R-:W-:-:S02]  /*0320*/  SHF.R.S32.HI R0, RZ, 0x8, R124 ;  /* 0x00000008ff007819 */ /* 0x000fc4000001147c */
[----:B-1----:R-:W-:Y:S02]  /*0330*/  SHF.L.U32 R5, R16, 0x1, RZ ;  /* 0x0000000110057819 */ /* 0x002fe400000006ff */
[----:B------:R-:W-:-:S04]  /*0340*/  SGXT R0, R0, 0x1 ;  /* 0x000000010000781a */ /* 0x000fc80000000200 */
[----:B------:R-:W-:-:S04]  /*0350*/  LOP3.LUT R0, R5, 0x210, R0, 0x78, !PT ;  /* 0x0000021005007812 */ /* 0x000fc800078e7800 */
[C---:B------:R-:W-:Y:S02]  /*0360*/  LOP3.LUT R11, R0.reuse, 0x20, RZ, 0x3c, !PT ;  /* 0x00000020000b7812 */ /* 0x040fe400078e3cff */
[C---:B------:R-:W-:Y:S02]  /*0370*/  LOP3.LUT R19, R0.reuse, 0x40, RZ, 0x3c, !PT ;  /* 0x0000004000137812 */ /* 0x040fe400078e3cff */
[----:B0-----:R-:W-:Y:S02]  /*0380*/  LOP3.LUT R9, R0, 0x60, RZ, 0x3c, !PT ;  /* 0x0000006000097812 */ /* 0x001fe400078e3cff */
[----:B------:R-:W-:-:S04]  /*0390*/  MOV R3, 0x1 ;  /* 0x0000000100037802 */ /* 0x000fc80000000f00 */
[----:B------:R-:W-:Y:S01]  /*03a0*/  ISETP.LE.AND P0, PT, R3, c[0x0][0x1d0], PT ;  /* 0x0000740003007a0c */ /* 0x000fe20003f03270 */
[----:B------:R-:W-:Y:S01]  /*03b0*/  CS2R R84, SRZ ;  /* 0x0000000000547805 */ /* 0x000fe2000001ff00 */
[----:B------:R-:W-:Y:S01]  /*03c0*/  MOV R5, 0xff800000 ;  /* 0xff80000000057802 */ /* 0x000fe20000000f00 */
[----:B------:R-:W-:Y:S01]  /*03d0*/  CS2R R86, SRZ ;  /* 0x0000000000567805 */ /* 0x000fe2000001ff00 */
[----:B------:R-:W-:Y:S01]  /*03e0*/  MOV R3, 0x3f800000 ;  /* 0x3f80000000037802 */ /* 0x000fe20000000f00 */
[----:B------:R-:W-:Y:S01]  /*03f0*/  CS2R R20, SRZ ;  /* 0x0000000000147805 */ /* 0x000fe2000001ff00 */
[----:B------:R-:W-:Y:S01]  /*0400*/  MOV R12, 0x3f800000 ;  /* 0x3f800000000c7802 */ /* 0x000fe20000000f00 */
[----:B------:R-:W-:Y:S01]  /*0410*/  CS2R R22, SRZ ;  /* 0x0000000000167805 */ /* 0x000fe2000001ff00 */
[----:B----4-:R-:W-:Y:S02]  /*0420*/  MOV R7, 0xff800000 ;  /* 0xff80000000077802 */ /* 0x010fe40000000f00 */
[----:B------:R-:W-:-:S02]  /*0430*/  SHF.L.U32 R24, R124, 0x1, RZ ;  /* 0x000000017c187819 */ /* 0x000fc400000006ff */
[----:B------:R-:W-:Y:S01]  /*0440*/  LOP3.LUT R125, R124, 0x7, RZ, 0xc0, !PT ;  /* 0x000000077c7d7812 */ /* 0x000fe200078ec0ff */
[----:B--2---:R0:W-:Y:S04]  /*0450*/  STS.U16 [R0], R17 ;  /* 0x0000001100007388 */ /* 0x0041e80000000400 */
[----:B---3--:R0:W-:Y:S04]  /*0460*/  STS.U16 [R0+0x1000], R10 ;  /* 0x0010000a00007388 */ /* 0x0081e80000000400 */
[----:B------:R0:W-:Y:S04]  /*0470*/  STS.U16 [R11+0x400], R4 ;  /* 0x000400040b007388 */ /* 0x0001e80000000400 */
[----:B-----5:R0:W-:Y:S04]  /*0480*/  STS.U16 [R11+0x1400], R13 ;  /* 0x0014000d0b007388 */ /* 0x0201e80000000400 */
[----:B------:R0:W-:Y:S04]  /*0490*/  STS.U16 [R19+0x800], R6 ;  /* 0x0008000613007388 */ /* 0x0001e80000000400 */
[----:B------:R0:W-:Y:S04]  /*04a0*/  STS.U16 [R19+0x1800], R14 ;  /* 0x0018000e13007388 */ /* 0x0001e80000000400 */
[----:B------:R0:W-:Y:S04]  /*04b0*/  STS.U16 [R9+0xc00], R8 ;  /* 0x000c000809007388 */ /* 0x0001e80000000400 */
[----:B------:R0:W-:Y:S01]  /*04c0*/  STS.U16 [R9+0x1c00], R2 ;  /* 0x001c000209007388 */ /* 0x0001e20000000400 */
[----:B------:R-:W-:Y:S05]  /*04d0*/  @!P0 BRA `(.L_x_0) ;  /* 0x0000269000008947 */ /* 0x000fea0003800000 */
[C---:B------:R-:W-:Y:S01]  /*04e0*/  LOP3.LUT R3, R124.reuse, 0xf, RZ, 0xc0, !PT ;  /* 0x0000000f7c037812 */ /* 0x040fe200078ec0ff */
[C---:B0-----:R-:W-:Y:S01]  /*04f0*/  IMAD R0, R25.reuse, c[0x0][0x1a0], RZ ;  /* 0x0000680019007a24 */ /* 0x041fe200078e02ff */
[----:B------:R-:W-:Y:S01]  /*0500*/  LOP3.LUT R5, R124, 0x7f, RZ, 0xc0, !PT ;  /* 0x0000007f7c057812 */ /* 0x000fe200078ec0ff */
[----:B------:R-:W-:Y:S01]  /*0510*/  IMAD R2, R25, c[0x0][0x1b0], RZ ;  /* 0x00006c0019027a24 */ /* 0x000fe200078e02ff */
[--C-:B------:R-:W-:Y:S01]  /*0520*/  SHF.R.S32.HI R11, RZ, 0x2, R124.reuse ;  /* 0x00000002ff0b7819 */ /* 0x100fe2000001147c */
[----:B------:R-:W-:Y:S01]  /*0530*/  IMAD R4, R3, c[0x0][0x1a8], RZ ;  /* 0x00006a0003047a24 */ /* 0x000fe200078e02ff */
[----:B------:R-:W-:Y:S01]  /*0540*/  SHF.L.U32 R3, R0, 0x1, RZ ;  /* 0x0000000100037819 */ /* 0x000fe200000006ff */
[----:B------:R-:W-:Y:S01]  /*0550*/  IMAD R7, R5, c[0x0][0x1b4], RZ ;  /* 0x00006d0005077a24 */ /* 0x000fe200078e02ff */
[C---:B------:R-:W-:Y:S01]  /*0560*/  SHF.L.U32 R5, R2.reuse, 0x1, RZ ;  /* 0x0000000102057819 */ /* 0x040fe200000006ff */
[----:B------:R-:W-:Y:S01]  /*0570*/  IMAD.HI R2, R2, 0x2, RZ ;  /* 0x0000000202027827 */ /* 0x000fe200078e02ff */
[----:B------:R-:W-:Y:S01]  /*0580*/  SHF.L.U32 R6, R4, 0x1, RZ ;  /* 0x0000000104067819 */ /* 0x000fe200000006ff */
[----:B------:R-:W-:Y:S01]  /*0590*/  CS2R R84, SRZ ;  /* 0x0000000000547805 */ /* 0x000fe2000001ff00 */
[C---:B------:R-:W-:Y:S01]  /*05a0*/  SHF.L.U32 R8, R7.reuse, 0x1, RZ ;  /* 0x0000000107087819 */ /* 0x040fe200000006ff */
[----:B------:R-:W-:Y:S01]  /*05b0*/  IMAD.HI R7, R7, 0x2, RZ ;  /* 0x0000000207077827 */ /* 0x000fe200078e02ff */
[----:B------:R-:W-:Y:S01]  /*05c0*/  IADD3 R113, P0, P1, R6, c[0x0][0x168], R3 ;  /* 0x00005a0006717a10 */ /* 0x000fe2000791e003 */
[----:B------:R-:W-:Y:S01]  /*05d0*/  CS2R R86, SRZ ;  /* 0x0000000000567805 */ /* 0x000fe2000001ff00 */
[----:B------:R-:W-:Y:S01]  /*05e0*/  SGXT R3, R11, 0x1 ;  /* 0x000000010b03781a */ /* 0x000fe20000000200 */
[----:B------:R-:W-:Y:S01]  /*05f0*/  IMAD.HI R0, R0, 0x2, RZ ;  /* 0x0000000200007827 */ /* 0x000fe200078e02ff */
[----:B------:R-:W-:Y:S01]  /*0600*/  IADD3 R104, P2, P3, R8, c[0x0][0x170], R5 ;  /* 0x00005c0008687a10 */ /* 0x000fe20007b5e005 */
[----:B------:R-:W-:Y:S01]  /*0610*/  CS2R R20, SRZ ;  /* 0x0000000000147805 */ /* 0x000fe2000001ff00 */
[----:B------:R-:W-:Y:S01]  /*0620*/  SHF.L.U32 R5, R124, 0x5, RZ ;  /* 0x000000057c057819 */ /* 0x000fe200000006ff */
[----:B------:R-:W-:Y:S01]  /*0630*/  CS2R R22, SRZ ;  /* 0x0000000000167805 */ /* 0x000fe2000001ff00 */
[----:B------:R-:W-:Y:S01]  /*0640*/  LOP3.LUT R6, R3, 0x90, RZ, 0xc0, !PT ;  /* 0x0000009003067812 */ /* 0x000fe200078ec0ff */
[----:B------:R-:W-:Y:S01]  /*0650*/  IMAD.HI R3, R4, 0x2, RZ ;  /* 0x0000000204037827 */ /* 0x000fe200078e02ff */
[----:B------:R-:W-:-:S02]  /*0660*/  SHF.R.U32.HI R4, RZ, 0x7, R124 ;  /* 0x00000007ff047819 */ /* 0x000fc4000001167c */
[----:B------:R-:W-:Y:S02]  /*0670*/  LOP3.LUT R8, R6, 0x60, R5, 0xf8, !PT ;  /* 0x0000006006087812 */ /* 0x000fe400078ef805 */
[----:B------:R-:W-:Y:S02]  /*0680*/  SHF.R.U32.HI R5, RZ, 0x4, R124 ;  /* 0x00000004ff057819 */ /* 0x000fe4000001167c */
[----:B------:R-:W-:Y:S02]  /*0690*/  IADD3.X R11, R7, c[0x0][0x174], R2, P2, P3 ;  /* 0x00005d00070b7a10 */ /* 0x000fe400017e6402 */
[----:B------:R-:W-:Y:S02]  /*06a0*/  IADD3.X R13, R3, c[0x0][0x16c], R0, P0, P1 ;  /* 0x00005b00030d7a10 */ /* 0x000fe400007e2400 */
[----:B------:R-:W-:Y:S02]  /*06b0*/  SGXT.U32 R2, R5, 0x5 ;  /* 0x000000050502781a */ /* 0x000fe40000000000 */
[----:B------:R-:W-:-:S02]  /*06c0*/  SGXT.U32 R0, R4, 0x2 ;  /* 0x000000020400781a */ /* 0x000fc40000000000 */
[----:B------:R-:W-:Y:S01]  /*06d0*/  MOV R7, c[0x0][0x1a4] ;  /* 0x0000690000077a02 */ /* 0x000fe20000000f00 */
[----:B------:R-:W-:Y:S01]  /*06e0*/  IMAD R2, R2, c[0x0][0x1a4], RZ ;  /* 0x0000690002027a24 */ /* 0x000fe200078e02ff */
[----:B------:R-:W-:Y:S01]  /*06f0*/  MOV R12, c[0x0][0x1b8] ;  /* 0x00006e00000c7a02 */ /* 0x000fe20000000f00 */
[----:B------:R-:W-:Y:S01]  /*0700*/  IMAD R5, R0, c[0x0][0x1b8], RZ ;  /* 0x00006e0000057a24 */ /* 0x000fe200078e02ff */
[----:B------:R-:W-:Y:S02]  /*0710*/  SHF.L.U32 R9, R125, 0x4, RZ ;  /* 0x000000047d097819 */ /* 0x000fe400000006ff */
[----:B------:R-:W-:Y:S02]  /*0720*/  LEA R0, R7, R2, 0x6 ;  /* 0x0000000207007211 */ /* 0x000fe400078e30ff */
[----:B------:R-:W-:Y:S02]  /*0730*/  LEA R6, R12, R5, 0x2 ;  /* 0x000000050c067211 */ /* 0x000fe400078e10ff */
[----:B------:R-:W-:-:S02]  /*0740*/  LEA R118, P0, R2, R113, 0x1 ;  /* 0x0000007102767211 */ /* 0x000fc400078008ff */
[----:B------:R-:W-:Y:S02]  /*0750*/  LEA R114, P2, R0, R113, 0x1 ;  /* 0x0000007100727211 */ /* 0x000fe400078408ff */
[----:B------:R-:W-:Y:S02]  /*0760*/  LEA.HI R3, R124, 0x20, RZ, 0x1c ;  /* 0x000000207c037811 */ /* 0x000fe400078fe0ff */
[----:B------:R-:W-:Y:S02]  /*0770*/  LEA R7, R12, R6, 0x2 ;  /* 0x000000060c077211 */ /* 0x000fe400078e10ff */
[C---:B------:R-:W-:Y:S01]  /*0780*/  LEA.HI R4, R124.reuse, 0x60, RZ, 0x1c ;  /* 0x000000607c047811 */ /* 0x040fe200078fe0ff */
[----:B------:R-:W-:Y:S01]  /*0790*/  IMAD R3, R3, c[0x0][0x1a4], RZ ;  /* 0x0000690003037a24 */ /* 0x000fe200078e02ff */
[----:B------:R-:W-:Y:S02]  /*07a0*/  LOP3.LUT R10, R124, 0x10, RZ, 0xc0, !PT ;  /* 0x000000107c0a7812 */ /* 0x000fe400078ec0ff */
[----:B------:R-:W-:Y:S01]  /*07b0*/  LOP3.LUT R9, R9, 0x1e0, R124, 0x78, !PT ;  /* 0x000001e009097812 */ /* 0x000fe200078e787c */
[----:B------:R-:W-:Y:S01]  /*07c0*/  IMAD R4, R4, c[0x0][0x1a4], RZ ;  /* 0x0000690004047a24 */ /* 0x000fe200078e02ff */
[----:B------:R-:W-:-:S02]  /*07d0*/  LEA.HI.X.SX32 R119, R2, R13, 0x1, P0 ;  /* 0x0000000d02777211 */ /* 0x000fc400000f0eff */
[----:B------:R-:W-:Y:S02]  /*07e0*/  LEA.HI.X.SX32 R115, R0, R13, 0x1, P2 ;  /* 0x0000000d00737211 */ /* 0x000fe400010f0eff */
[-C--:B------:R-:W-:Y:S02]  /*07f0*/  LEA R110, P0, R5, R104.reuse, 0x1 ;  /* 0x00000068056e7211 */ /* 0x080fe400078008ff */
[----:B------:R-:W-:Y:S02]  /*0800*/  LEA R106, P2, R7, R104, 0x1 ;  /* 0x00000068076a7211 */ /* 0x000fe400078408ff */
[----:B------:R-:W-:Y:S02]  /*0810*/  LEA R120, R125, R10, 0x1 ;  /* 0x0000000a7d787211 */ /* 0x000fe400078e08ff */
[----:B------:R-:W-:Y:S02]  /*0820*/  LOP3.LUT R9, R9, 0x10, R24, 0x78, !PT ;  /* 0x0000001009097812 */ /* 0x000fe400078e7818 */
[----:B------:R-:W-:-:S02]  /*0830*/  LEA R0, R12, R7, 0x2 ;  /* 0x000000070c007211 */ /* 0x000fc400078e10ff */
[-C--:B------:R-:W-:Y:S02]  /*0840*/  LEA.HI.X.SX32 R111, R5, R11.reuse, 0x1, P0 ;  /* 0x0000000b056f7211 */ /* 0x080fe400000f0eff */
[----:B------:R-:W-:Y:S02]  /*0850*/  LEA.HI.X.SX32 R107, R7, R11, 0x1, P2 ;  /* 0x0000000b076b7211 */ /* 0x000fe400010f0eff */
[----:B------:R-:W-:Y:S02]  /*0860*/  SHF.R.S32.HI R7, RZ, 0x6, R124 ;  /* 0x00000006ff077819 */ /* 0x000fe4000001147c */
[----:B------:R-:W-:Y:S02]  /*0870*/  LOP3.LUT R5, R124, 0x180, RZ, 0xc0, !PT ;  /* 0x000001807c057812 */ /* 0x000fe400078ec0ff */
[----:B------:R-:W-:Y:S02]  /*0880*/  LEA R120, R120, R9, 0x8 ;  /* 0x0000000978787211 */ /* 0x000fe400078e40ff */
[----:B------:R-:W-:-:S02]  /*0890*/  LEA R116, P1, R3, R113, 0x1 ;  /* 0x0000007103747211 */ /* 0x000fc400078208ff */
[----:B------:R-:W-:Y:S02]  /*08a0*/  LEA R112, P3, R4, R113, 0x1 ;  /* 0x0000007104707211 */ /* 0x000fe400078608ff */
[----:B------:R-:W-:Y:S01]  /*08b0*/  LOP3.LUT R9, R8, 0x10, R24, 0x78, !PT ;  /* 0x0000001008097812 */ /* 0x000fe200078e7818 */
[----:B------:R-:W-:Y:S01]  /*08c0*/  IMAD R8, R125, 0x110, RZ ;  /* 0x000001107d087824 */ /* 0x000fe200078e02ff */
[----:B------:R-:W-:Y:S02]  /*08d0*/  SGXT R7, R7, 0x1 ;  /* 0x000000010707781a */ /* 0x000fe40000000200 */
[----:B------:R-:W-:Y:S02]  /*08e0*/  SHF.R.U32.HI R5, RZ, 0x3, R5 ;  /* 0x00000003ff057819 */ /* 0x000fe40000011605 */
[-C--:B------:R-:W-:Y:S02]  /*08f0*/  LEA.HI.X.SX32 R117, R3, R13.reuse, 0x1, P1 ;  /* 0x0000000d03757211 */ /* 0x080fe400008f0eff */
[----:B------:R-:W-:-:S02]  /*0900*/  LEA.HI.X.SX32 R113, R4, R13, 0x1, P3 ;  /* 0x0000000d04717211 */ /* 0x000fc400018f0eff */
[-C--:B------:R-:W-:Y:S02]  /*0910*/  LEA R108, P1, R6, R104.reuse, 0x1 ;  /* 0x00000068066c7211 */ /* 0x080fe400078208ff */
[----:B------:R-:W-:Y:S02]  /*0920*/  LEA R4, R10, R9, 0x4 ;  /* 0x000000090a047211 */ /* 0x000fe400078e20ff */
[----:B------:R-:W-:Y:S02]  /*0930*/  LEA R104, P3, R0, R104, 0x1 ;  /* 0x0000006800687211 */ /* 0x000fe400078608ff */
[--C-:B------:R-:W-:Y:S02]  /*0940*/  LOP3.LUT R8, R8, 0x30, R24.reuse, 0x78, !PT ;  /* 0x0000003008087812 */ /* 0x100fe400078e7818 */
[----:B------:R-:W-:Y:S02]  /*0950*/  LOP3.LUT R7, R7, 0x90, RZ, 0xc0, !PT ;  /* 0x0000009007077812 */ /* 0x000fe400078ec0ff */
[----:B------:R-:W-:-:S02]  /*0960*/  LOP3.LUT R9, R5, 0x3fe, R24, 0x78, !PT ;  /* 0x000003fe05097812 */ /* 0x000fc400078e7818 */
[-C--:B------:R-:W-:Y:S02]  /*0970*/  LEA.HI.X.SX32 R109, R6, R11.reuse, 0x1, P1 ;  /* 0x0000000b066d7211 */ /* 0x080fe400008f0eff */
[----:B------:R-:W-:Y:S02]  /*0980*/  LEA.HI.X.SX32 R105, R0, R11, 0x1, P3 ;  /* 0x0000000b00697211 */ /* 0x000fe400018f0eff */
[----:B------:R-:W-:Y:S02]  /*0990*/  MOV R3, 0x3f800000 ;  /* 0x3f80000000037802 */ /* 0x000fe40000000f00 */
[----:B------:R-:W-:Y:S02]  /*09a0*/  MOV R13, 0xff800000 ;  /* 0xff800000000d7802 */ /* 0x000fe40000000f00 */
[----:B------:R-:W-:Y:S02]  /*09b0*/  MOV R6, RZ ;  /* 0x000000ff00067202 */ /* 0x000fe40000000f00 */
[----:B------:R-:W-:-:S02]  /*09c0*/  MOV R0, RZ ;  /* 0x000000ff00007202 */ /* 0x000fc40000000f00 */
[----:B------:R-:W-:Y:S02]  /*09d0*/  MOV R11, 0xff800000 ;  /* 0xff800000000b7802 */ /* 0x000fe40000000f00 */
[----:B------:R-:W-:Y:S02]  /*09e0*/  MOV R12, 0x3f800000 ;  /* 0x3f800000000c7802 */ /* 0x000fe40000000f00 */
[----:B------:R-:W-:Y:S02]  /*09f0*/  MOV R2, RZ ;  /* 0x000000ff00027202 */ /* 0x000fe40000000f00 */
[----:B------:R-:W-:Y:S02]  /*0a00*/  LOP3.LUT R122, R8, 0x40, RZ, 0x3c, !PT ;  /* 0x00000040087a7812 */ /* 0x000fe400078e3cff */
[----:B------:R-:W-:Y:S02]  /*0a10*/  LOP3.LUT R10, R7, 0x37e, R24, 0x78, !PT ;  /* 0x0000037e070a7812 */ /* 0x000fe400078e7818 */
[----:B------:R-:W-:-:S02]  /*0a20*/  LOP3.LUT R123, R9, 0x40, RZ, 0x3c, !PT ;  /* 0x00000040097b7812 */ /* 0x000fc400078e3cff */
.L_x_1:
[----:B------:R-:W-:-:S04]  /*0a30*/  IMAD.WIDE R14, R6, 0x2, R118 ;  /* 0x00000002060e7825 */ /* 0x000fc800078e0276 */
[C---:B------:R-:W-:Y:S02]  /*0a40*/  IMAD.WIDE R16, R6.reuse, 0x2, R116 ;  /* 0x0000000206107825 */ /* 0x040fe400078e0274 */
[----:B------:R-:W2:Y:S02]  /*0a50*/  LDG.E.U16 R15, [R14.64] ;  /* 0x000000040e0f7981 */ /* 0x000ea4000c1e1500 */
[C---:B------:R-:W-:Y:S02]  /*0a60*/  IMAD.WIDE R18, R6.reuse, 0x2, R114 ;  /* 0x0000000206127825 */ /* 0x040fe400078e0272 */
[----:B------:R-:W3:Y:S02]  /*0a70*/  LDG.E.U16 R17, [R16.64] ;  /* 0x0000000410117981 */ /* 0x000ee4000c1e1500 */
[----:B------:R-:W-:Y:S02]  /*0a80*/  IMAD.WIDE R28, R6, 0x2, R112 ;  /* 0x00000002061c7825 */ /* 0x000fe400078e0270 */
[----:B------:R-:W4:Y:S04]  /*0a90*/  LDG.E.U16 R19, [R18.64] ;  /* 0x0000000412137981 */ /* 0x000f28000c1e1500 */
[----:B------:R-:W5:Y:S04]  /*0aa0*/  LDG.E.U16 R5, [R28.64] ;  /* 0x000000041c057981 */ /* 0x000f68000c1e1500 */
[----:B------:R-:W-:Y:S06]  /*0ab0*/  BAR.SYNC.DEFER_BLOCKING 0x0 ;  /* 0x0000000000007b1d */ /* 0x000fec0000010000 */
[----:B--2---:R-:W-:Y:S04]  /*0ac0*/  STS.U16 [R10+0x2000], R15 ;  /* 0x0020000f0a007388 */ /* 0x004fe80000000400 */
[----:B---3--:R-:W-:Y:S04]  /*0ad0*/  STS.U16 [R10+0x2400], R17 ;  /* 0x002400110a007388 */ /* 0x008fe80000000400 */
[----:B----4-:R-:W-:Y:S04]  /*0ae0*/  STS.U16 [R10+0x2800], R19 ;  /* 0x002800130a007388 */ /* 0x010fe80000000400 */
[----:B-----5:R-:W-:Y:S04]  /*0af0*/  STS.U16 [R10+0x2c00], R5 ;  /* 0x002c00050a007388 */ /* 0x020fe80000000400 */
[----:B------:R-:W-:Y:S06]  /*0b00*/  BAR.SYNC.DEFER_BLOCKING 0x0 ;  /* 0x0000000000007b1d */ /* 0x000fec0000010000 */
[----:B------:R-:W-:Y:S04]  /*0b10*/  LDSM.16.MT88.4 R24, [R120] ;  /* 0x000000007818783b */ /* 0x000fe80000004200 */
[----:B------:R-:W0:Y:S04]  /*0b20*/  LDSM.16.M88.4 R76, [R4+0x2000] ;  /* 0x00200000044c783b */ /* 0x000e280000000200 */
[----:B------:R-:W1:Y:S04]  /*0b30*/  LDSM.16.M88.4 R88, [R4+0x2e00] ;  /* 0x002e00000458783b */ /* 0x000e680000000200 */
[----:B------:R-:W2:Y:S04]  /*0b40*/  LDSM.16.M88.4 R68, [R4+0x2200] ;  /* 0x002200000444783b */ /* 0x000ea80000000200 */
[----:B------:R-:W3:Y:S04]  /*0b50*/  LDSM.16.M88.4 R64, [R4+0x2400] ;  /* 0x002400000440783b */ /* 0x000ee80000000200 */
[----:B------:R-:W4:Y:S04]  /*0b60*/  LDSM.16.M88.4 R56, [R4+0x2600] ;  /* 0x002600000438783b */ /* 0x000f280000000200 */
[----:B------:R-:W2:Y:S04]  /*0b70*/  LDSM.16.M88.4 R52, [R4+0x2800] ;  /* 0x002800000434783b */ /* 0x000ea80000000200 */
[----:B------:R-:W2:Y:S04]  /*0b80*/  LDSM.16.M88.4 R36, [R4+0x2a00] ;  /* 0x002a00000424783b */ /* 0x000ea80000000200 */
[----:B------:R-:W3:Y:S01]  /*0b90*/  LDSM.16.M88.4 R28, [R4+0x2c00] ;  /* 0x002c0000041c783b */ /* 0x000ee20000000200 */
[C---:B0-----:R-:W-:Y:S08]  /*0ba0*/  HMMA.16816.F32 R16, R24.reuse, R76, RZ ;  /* 0x0000004c1810723c */ /* 0x041ff000000018ff */
[----:B------:R-:W-:Y:S01]  /*0bb0*/  HMMA.16816.F32 R76, R24, R78, RZ ;  /* 0x0000004e184c723c */ /* 0x000fe200000018ff */
[----:B------:R-:W-:-:S05]  /*0bc0*/  IMAD.WIDE R14, R0, 0x2, R110 ;  /* 0x00000002000e7825 */ /* 0x000fca00078e026e */
[----:B------:R0:W5:Y:S02]  /*0bd0*/  LDG.E.U16 R95, [R14.64] ;  /* 0x000000040e5f7981 */ /* 0x000164000c1e1500 */
[----:B-1----:R-:W-:Y:S08]  /*0be0*/  HMMA.16816.F32 R40, R24, R88, RZ ;  /* 0x000000581828723c */ /* 0x002ff000000018ff */
[----:B------:R-:W-:-:S02]  /*0bf0*/  FMUL R5, R16, c[0x0][0x188] ;  /* 0x0000620010057a20 */ /* 0x000fc40000400000 */
[----:B------:R-:W-:Y:S01]  /*0c00*/  FMUL R88, R17, c[0x0][0x188] ;  /* 0x0000620011587a20 */ /* 0x000fe20000400000 */
[----:B--2---:R-:W-:Y:S01]  /*0c10*/  HMMA.16816.F32 R80, R24, R68, RZ ;  /* 0x000000441850723c */ /* 0x004fe200000018ff */
[----:B0-----:R-:W-:-:S03]  /*0c20*/  IMAD.WIDE R14, R0, 0x2, R108 ;  /* 0x00000002000e7825 */ /* 0x001fc600078e026c */
[----:B------:R-:W-:Y:S01]  /*0c30*/  FMNMX R88, R5, R88, !PT ;  /* 0x0000005805587209 */ /* 0x000fe20007800000 */
[----:B------:R-:W-:Y:S01]  /*0c40*/  FMUL R7, R76, c[0x0][0x188] ;  /* 0x000062004c077a20 */ /* 0x000fe20000400000 */
[----:B------:R0:W2:Y:S02]  /*0c50*/  LDG.E.U16 R96, [R14.64] ;  /* 0x000000040e607981 */ /* 0x0000a4000c1e1500 */
[C---:B---3--:R-:W-:Y:S08]  /*0c60*/  HMMA.16816.F32 R72, R24.reuse, R64, RZ ;  /* 0x000000401848723c */ /* 0x048ff000000018ff */
[----:B----4-:R-:W-:Y:S01]  /*0c70*/  HMMA.16816.F32 R60, R24, R56, RZ ;  /* 0x00000038183c723c */ /* 0x010fe200000018ff */
[----:B0-----:R-:W-:-:S05]  /*0c80*/  IMAD.WIDE R14, R0, 0x2, R104 ;  /* 0x00000002000e7825 */ /* 0x001fca00078e0268 */
[----:B------:R0:W3:Y:S02]  /*0c90*/  LDG.E.U16 R100, [R14.64] ;  /* 0x000000040e647981 */ /* 0x0000e4000c1e1500 */
[C---:B------:R-:W-:Y:S08]  /*0ca0*/  HMMA.16816.F32 R32, R24.reuse, R52, RZ ;  /* 0x000000341820723c */ /* 0x040ff000000018ff */
        /* <DEDUP_REMOVED lines=8> */
[----:B------:R-:W-:Y:S07]  /*0d30*/  HMMA.16816.F32 R24, R24, R90, RZ ;  /* 0x0000005a1818723c */ /* 0x000fee00000018ff */
[----:B------:R-:W-:Y:S01]  /*0d40*/  FMNMX R90, R7, R88, !PT ;  /* 0x00000058075a7209 */ /* 0x000fe20007800000 */
[----:B------:R-:W-:-:S05]  /*0d50*/  IMAD.WIDE R88, R0, 0x2, R106 ;  /* 0x0000000200587825 */ /* 0x000fca00078e026a */
[----:B------:R1:W4:Y:S01]  /*0d60*/  LDG.E.U16 R98, [R88.64] ;  /* 0x0000000458627981 */ /* 0x000322000c1e1500 */
[----:B------:R-:W-:Y:S02]  /*0d70*/  FMUL R5, R77, c[0x0][0x188] ;  /* 0x000062004d057a20 */ /* 0x000fe40000400000 */
[----:B------:R-:W-:Y:S01]  /*0d80*/  FMUL R7, R81, c[0x0][0x188] ;  /* 0x0000620051077a20 */ /* 0x000fe20000400000 */
[----:B------:R-:W-:Y:S02]  /*0d90*/  BAR.SYNC.DEFER_BLOCKING 0x0 ;  /* 0x0000000000007b1d */ /* 0x000fe40000010000 */
[----:B------:R-:W-:Y:S01]  /*0da0*/  FMNMX R90, R5, R90, !PT ;  /* 0x0000005a055a7209 */ /* 0x000fe20007800000 */
[----:B------:R-:W-:-:S05]  /*0db0*/  FMUL R5, R80, c[0x0][0x188] ;  /* 0x0000620050057a20 */ /* 0x000fca0000400000 */
[----:B------:R-:W-:Y:S01]  /*0dc0*/  FMNMX R92, R5, R90, !PT ;  /* 0x0000005a055c7209 */ /* 0x000fe20007800000 */
[----:B------:R-:W-:Y:S02]  /*0dd0*/  FMUL R5, R18, c[0x0][0x188] ;  /* 0x0000620012057a20 */ /* 0x000fe40000400000 */
[----:B------:R-:W-:Y:S01]  /*0de0*/  FMUL R90, R19, c[0x0][0x188] ;  /* 0x00006200135a7a20 */ /* 0x000fe20000400000 */
[----:B------:R-:W-:Y:S01]  /*0df0*/  FMNMX R92, R7, R92, !PT ;  /* 0x0000005c075c7209 */ /* 0x000fe20007800000 */
[----:B------:R-:W-:-:S03]  /*0e00*/  FMUL R7, R68, c[0x0][0x188] ;  /* 0x0000620044077a20 */ /* 0x000fc60000400000 */
[----:B------:R-:W-:Y:S01]  /*0e10*/  FMNMX R90, R5, R90, !PT ;  /* 0x0000005a055a7209 */ /* 0x000fe20007800000 */
        /* <DEDUP_REMOVED lines=101> */
[----:B------:R-:W-:-:S04]  /*1470*/  FMNMX R92, R7, R92, !PT ;  /* 0x0000005c075c7209 */ /* 0x000fc80007800000 */
[----:B------:R-:W-:Y:S01]  /*1480*/  FMNMX R90, R5, R90, !PT ;  /* 0x0000005a055a7209 */ /* 0x000fe20007800000 */
[----:B------:R-:W-:Y:S01]  /*1490*/  FMUL R5, R42, c[0x0][0x188] ;  /* 0x000062002a057a20 */ /* 0x000fe20000400000 */
[----:B------:R-:W0:Y:S04]  /*14a0*/  SHFL.BFLY PT, R7, R92, 0x2, 0x1f ;  /* 0x0c401f005c077f89 */ /* 0x000e2800000e0000 */
[----:B------:R-:W-:Y:S01]  /*14b0*/  FMNMX R90, R5, R90, !PT ;  /* 0x0000005a055a7209 */ /* 0x000fe20007800000 */
[----:B------:R-:W-:-:S05]  /*14c0*/  FMUL R5, R43, c[0x0][0x188] ;  /* 0x000062002b057a20 */ /* 0x000fca0000400000 */
[----:B------:R-:W-:Y:S01]  /*14d0*/  FMNMX R90, R5, R90, !PT ;  /* 0x0000005a055a7209 */ /* 0x000fe20007800000 */
[----:B------:R-:W-:-:S05]  /*14e0*/  FMUL R5, R26, c[0x0][0x188] ;  /* 0x000062001a057a20 */ /* 0x000fca0000400000 */
[----:B------:R-:W-:Y:S01]  /*14f0*/  FMNMX R90, R5, R90, !PT ;  /* 0x0000005a055a7209 */ /* 0x000fe20007800000 */
[----:B------:R-:W-:-:S05]  /*1500*/  FMUL R5, R27, c[0x0][0x188] ;  /* 0x000062001b057a20 */ /* 0x000fca0000400000 */
[----:B------:R-:W-:Y:S02]  /*1510*/  FMNMX R90, R5, R90, !PT ;  /* 0x0000005a055a7209 */ /* 0x000fe40007800000 */
[----:B0-----:R-:W-:-:S03]  /*1520*/  FMNMX R14, R92, R7, !PT ;  /* 0x000000075c0e7209 */ /* 0x001fc60007800000 */
[----:B------:R-:W0:Y:S04]  /*1530*/  SHFL.BFLY PT, R7, R90, 0x2, 0x1f ;  /* 0x0c401f005a077f89 */ /* 0x000e2800000e0000 */
[----:B------:R-:W1:Y:S01]  /*1540*/  SHFL.BFLY PT, R5, R14, 0x1, 0x1f ;  /* 0x0c201f000e057f89 */ /* 0x000e6200000e0000 */
[----:B0-----:R-:W-:-:S05]  /*1550*/  FMNMX R7, R90, R7, !PT ;  /* 0x000000075a077209 */ /* 0x001fca0007800000 */
[----:B------:R-:W0:Y:S04]  /*1560*/  SHFL.BFLY PT, R94, R7, 0x1, 0x1f ;  /* 0x0c201f00075e7f89 */ /* 0x000e2800000e0000 */
[----:B-----5:R-:W-:Y:S01]  /*1570*/  STS.U16 [R9+0x2000], R95 ;  /* 0x0020005f09007388 */ /* 0x020fe20000000400 */
[----:B-1----:R-:W-:-:S04]  /*1580*/  FMNMX R88, R14, R5, !PT ;  /* 0x000000050e587209 */ /* 0x002fc80007800000 */
[----:B------:R-:W-:-:S05]  /*1590*/  FMNMX R5, R88, R13, !PT ;  /* 0x0000000d58057209 */ /* 0x000fca0007800000 */
[--C-:B------:R-:W-:Y:S02]  /*15a0*/  FFMA R16, R16, c[0x0][0x188], -R5.reuse ;  /* 0x0000620010107a23 */ /* 0x100fe40000000805 */
[----:B------:R-:W-:Y:S01]  /*15b0*/  FFMA R17, R17, c[0x0][0x188], -R5 ;  /* 0x0000620011117a23 */ /* 0x000fe20000000805 */
[----:B0-----:R-:W-:-:S04]  /*15c0*/  FMNMX R94, R7, R94, !PT ;  /* 0x0000005e075e7209 */ /* 0x001fc80007800000 */
[----:B------:R-:W-:Y:S01]  /*15d0*/  FMNMX R7, R94, R11, !PT ;  /* 0x0000000b5e077209 */ /* 0x000fe20007800000 */
[----:B------:R-:W-:Y:S02]  /*15e0*/  FMUL R16, R16, 1.4426950216293334961 ;  /* 0x3fb8aa3b10107820 */ /* 0x000fe40000400000 */
[----:B------:R-:W-:Y:S02]  /*15f0*/  FMUL R17, R17, 1.4426950216293334961 ;  /* 0x3fb8aa3b11117820 */ /* 0x000fe40000400000 */
[--C-:B------:R-:W-:Y:S02]  /*1600*/  FFMA R18, R18, c[0x0][0x188], -R7.reuse ;  /* 0x0000620012127a23 */ /* 0x100fe40000000807 */
[----:B------:R-:W-:Y:S01]  /*1610*/  FFMA R19, R19, c[0x0][0x188], -R7 ;  /* 0x0000620013137a23 */ /* 0x000fe20000000807 */
[----:B------:R-:W-:Y:S01]  /*1620*/  MUFU.EX2 R89, R16 ;  /* 0x0000001000597308 */ /* 0x000fe20000000800 */
[----:B------:R-:W-:Y:S02]  /*1630*/  FMUL R94, R18, 1.4426950216293334961 ;  /* 0x3fb8aa3b125e7820 */ /* 0x000fe40000400000 */
[----:B------:R-:W-:Y:S01]  /*1640*/  FMUL R14, R19, 1.4426950216293334961 ;  /* 0x3fb8aa3b130e7820 */ /* 0x000fe20000400000 */
[----:B----4-:R-:W-:Y:S04]  /*1650*/  STS.U16 [R9+0x2800], R98 ;  /* 0x0028006209007388 */ /* 0x010fe80000000400 */
[----:B--2---:R0:W-:Y:S04]  /*1660*/  STS.U16 [R123+0x2400], R96 ;  /* 0x002400607b007388 */ /* 0x0041e80000000400 */
[----:B---3--:R1:W-:Y:S01]  /*1670*/  STS.U16 [R123+0x2c00], R100 ;  /* 0x002c00647b007388 */ /* 0x0083e20000000400 */
[----:B------:R2:W3:Y:S03]  /*1680*/  MUFU.EX2 R92, R17 ;  /* 0x00000011005c7308 */ /* 0x0004e60000000800 */
[----:B------:R-:W-:Y:S01]  /*1690*/  BAR.SYNC.DEFER_BLOCKING 0x0 ;  /* 0x0000000000007b1d */ /* 0x000fe20000010000 */
[----:B------:R-:W-:-:S02]  /*16a0*/  FADD R13, -R5, R13 ;  /* 0x0000000d050d7221 */ /* 0x000fc40000000100 */
[----:B------:R-:W-:Y:S02]  /*16b0*/  FADD R11, -R7, R11 ;  /* 0x0000000b070b7221 */ /* 0x000fe40000000100 */
[----:B------:R-:W-:Y:S02]  /*16c0*/  FFMA R79, R79, c[0x0][0x188], -R7 ;  /* 0x000062004f4f7a23 */ /* 0x000fe40000000807 */
[--C-:B------:R-:W-:Y:S02]  /*16d0*/  FFMA R76, R76, c[0x0][0x188], -R5.reuse ;  /* 0x000062004c4c7a23 */ /* 0x100fe40000000805 */
[----:B------:R-:W-:Y:S02]  /*16e0*/  FFMA R77, R77, c[0x0][0x188], -R5 ;  /* 0x000062004d4d7a23 */ /* 0x000fe40000000805 */
[----:B------:R-:W-:Y:S02]  /*16f0*/  FFMA R78, R78, c[0x0][0x188], -R7 ;  /* 0x000062004e4e7a23 */ /* 0x000fe40000000807 */
[----:B------:R-:W-:Y:S01]  /*1700*/  FMUL R13, R13, 1.4426950216293334961 ;  /* 0x3fb8aa3b0d0d7820 */ /* 0x000fe20000400000 */
[----:B--2---:R-:W2:Y:S01]  /*1710*/  LDSM.16.M88.4 R16, [R8+0x2000] ;  /* 0x002000000810783b */ /* 0x004ea20000000200 */
[----:B------:R-:W-:-:S02]  /*1720*/  FMUL R11, R11, 1.4426950216293334961 ;  /* 0x3fb8aa3b0b0b7820 */ /* 0x000fc40000400000 */
[----:B------:R-:W-:Y:S02]  /*1730*/  FMUL R91, R79, 1.4426950216293334961 ;  /* 0x3fb8aa3b4f5b7820 */ /* 0x000fe40000400000 */
[--C-:B------:R-:W-:Y:S02]  /*1740*/  FFMA R80, R80, c[0x0][0x188], -R5.reuse ;  /* 0x0000620050507a23 */ /* 0x100fe40000000805 */
[----:B------:R-:W-:Y:S02]  /*1750*/  FFMA R33, R33, c[0x0][0x188], -R5 ;  /* 0x0000620021217a23 */ /* 0x000fe40000000805 */
[----:B------:R-:W-:Y:S02]  /*1760*/  FMUL R76, R76, 1.4426950216293334961 ;  /* 0x3fb8aa3b4c4c7820 */ /* 0x000fe40000400000 */
[----:B------:R-:W-:Y:S02]  /*1770*/  FMUL R77, R77, 1.4426950216293334961 ;  /* 0x3fb8aa3b4d4d7820 */ /* 0x000fe40000400000 */
[----:B------:R-:W-:-:S02]  /*1780*/  FMUL R78, R78, 1.4426950216293334961 ;  /* 0x3fb8aa3b4e4e7820 */ /* 0x000fc40000400000 */
[--C-:B------:R-:W-:Y:S02]  /*1790*/  FFMA R69, R69, c[0x0][0x188], -R5.reuse ;  /* 0x0000620045457a23 */ /* 0x100fe40000000805 */
[--C-:B------:R-:W-:Y:S02]  /*17a0*/  FFMA R36, R36, c[0x0][0x188], -R5.reuse ;  /* 0x0000620024247a23 */ /* 0x100fe40000000805 */
[--C-:B------:R-:W-:Y:S02]  /*17b0*/  FFMA R72, R72, c[0x0][0x188], -R5.reuse ;  /* 0x0000620048487a23 */ /* 0x100fe40000000805 */
[----:B------:R-:W-:Y:S01]  /*17c0*/  FFMA R73, R73, c[0x0][0x188], -R5 ;  /* 0x0000620049497a23 */ /* 0x000fe20000000805 */
[----:B------:R-:W-:Y:S01]  /*17d0*/  MUFU.EX2 R93, R76 ;  /* 0x0000004c005d7308 */ /* 0x000fe20000000800 */
[----:B0-----:R-:W-:Y:S02]  /*17e0*/  FMUL R96, R80, 1.4426950216293334961 ;  /* 0x3fb8aa3b50607820 */ /* 0x001fe40000400000 */
[----:B------:R-:W-:-:S02]  /*17f0*/  FMUL R33, R33, 1.4426950216293334961 ;  /* 0x3fb8aa3b21217820 */ /* 0x000fc40000400000 */
[----:B------:R-:W-:Y:S02]  /*1800*/  FMUL R80, R69, 1.4426950216293334961 ;  /* 0x3fb8aa3b45507820 */ /* 0x000fe40000400000 */
[----:B------:R-:W-:Y:S01]  /*1810*/  FMUL R99, R36, 1.4426950216293334961 ;  /* 0x3fb8aa3b24637820 */ /* 0x000fe20000400000 */
[----:B------:R-:W-:Y:S01]  /*1820*/  MUFU.EX2 R88, R77 ;  /* 0x0000004d00587308 */ /* 0x000fe20000000800 */
[--C-:B------:R-:W-:Y:S02]  /*1830*/  FFMA R37, R37, c[0x0][0x188], -R5.reuse ;  /* 0x0000620025257a23 */ /* 0x100fe40000000805 */
[----:B------:R-:W-:Y:S02]  /*1840*/  FMUL R69, R72, 1.4426950216293334961 ;  /* 0x3fb8aa3b48457820 */ /* 0x000fe40000400000 */
[--C-:B------:R-:W-:Y:S02]  /*1850*/  FFMA R44, R44, c[0x0][0x188], -R5.reuse ;  /* 0x000062002c2c7a23 */ /* 0x100fe40000000805 */
[----:B------:R-:W-:Y:S01]  /*1860*/  FFMA R36, R28, c[0x0][0x188], -R5 ;  /* 0x000062001c247a23 */ /* 0x000fe20000000805 */
[----:B------:R-:W0:Y:S01]  /*1870*/  MUFU.EX2 R13, R13 ;  /* 0x0000000d000d7308 */ /* 0x000e220000000800 */
[----:B------:R-:W-:-:S02]  /*1880*/  FMUL R72, R73, 1.4426950216293334961 ;  /* 0x3fb8aa3b49487820 */ /* 0x000fc40000400000 */
[----:B------:R-:W-:-:S05]  /*1890*/  FMUL R44, R44, 1.4426950216293334961 ;  /* 0x3fb8aa3b2c2c7820 */ /* 0x000fca0000400000 */
[----:B------:R-:W-:Y:S01]  /*18a0*/  MUFU.EX2 R94, R94 ;  /* 0x0000005e005e7308 */ /* 0x000fe20000000800 */
[----:B------:R-:W-:-:S07]  /*18b0*/  FFMA R45, R45, c[0x0][0x188], -R5 ;  /* 0x000062002d2d7a23 */ /* 0x000fce0000000805 */
[----:B------:R-:W4:Y:S08]  /*18c0*/  MUFU.EX2 R95, R14 ;  /* 0x0000000e005f7308 */ /* 0x000f300000000800 */
[----:B------:R-:W-:Y:S08]  /*18d0*/  MUFU.EX2 R90, R78 ;  /* 0x0000004e005a7308 */ /* 0x000ff00000000800 */
[----:B------:R-:W5:Y:S08]  /*18e0*/  MUFU.EX2 R11, R11 ;  /* 0x0000000b000b7308 */ /* 0x000f700000000800 */
[----:B------:R-:W0:Y:S01]  /*18f0*/  MUFU.EX2 R91, R91 ;  /* 0x0000005b005b7308 */ /* 0x000e220000000800 */
[----:B------:R-:W-:-:S07]  /*1900*/  FMUL R45, R45, 1.4426950216293334961 ;  /* 0x3fb8aa3b2d2d7820 */ /* 0x000fce0000400000 */
[----:B------:R0:W-:Y:S02]  /*1910*/  MUFU.EX2 R73, R33 ;  /* 0x0000002100497308 */ /* 0x0001e40000000800 */
[----:B0-----:R-:W-:Y:S02]  /*1920*/  FMUL R33, R37, 1.4426950216293334961 ;  /* 0x3fb8aa3b25217820 */ /* 0x001fe40000400000 */
[----:B------:R-:W-:Y:S02]  /*1930*/  FMUL R37, R36, 1.4426950216293334961 ;  /* 0x3fb8aa3b24257820 */ /* 0x000fe40000400000 */
[--C-:B------:R-:W-:Y:S02]  /*1940*/  FFMA R36, R29, c[0x0][0x188], -R5.reuse ;  /* 0x000062001d247a23 */ /* 0x100fe40000000805 */
[----:B------:R0:W-:Y:S01]  /*1950*/  MUFU.EX2 R101, R44 ;  /* 0x0000002c00657308 */ /* 0x0001e20000000800 */
[--C-:B------:R-:W-:Y:S01]  /*1960*/  FFMA R32, R32, c[0x0][0x188], -R5.reuse ;  /* 0x0000620020207a23 */ /* 0x100fe20000000805 */
[----:B---3--:R-:W-:Y:S01]  /*1970*/  F2FP.PACK_AB R76, R92, R89 ;  /* 0x000000595c4c723e */ /* 0x008fe200000000ff */
[----:B------:R-:W-:-:S02]  /*1980*/  FFMA R53, R53, c[0x0][0x188], -R5 ;  /* 0x0000620035357a23 */ /* 0x000fc40000000805 */
[----:B0-----:R-:W-:Y:S02]  /*1990*/  FMUL R44, R36, 1.4426950216293334961 ;  /* 0x3fb8aa3b242c7820 */ /* 0x001fe40000400000 */
[----:B------:R-:W-:Y:S01]  /*19a0*/  FFMA R36, R40, c[0x0][0x188], -R5 ;  /* 0x0000620028247a23 */ /* 0x000fe20000000805 */
[----:B-1----:R0:W-:Y:S01]  /*19b0*/  MUFU.EX2 R100, R45 ;  /* 0x0000002d00647308 */ /* 0x0021e20000000800 */
[C---:B------:R-:W-:Y:S01]  /*19c0*/  FMUL R84, R13.reuse, R84 ;  /* 0x000000540d547220 */ /* 0x040fe20000400000 */
[----:B------:R-:W-:Y:S01]  /*19d0*/  F2FP.PACK_AB R78, R88, R93 ;  /* 0x0000005d584e723e */ /* 0x000fe200000000ff */
[----:B------:R-:W-:Y:S01]  /*19e0*/  FMUL R85, R13, R85 ;  /* 0x000000550d557220 */ /* 0x000fe20000400000 */
[----:B----4-:R-:W-:Y:S01]  /*19f0*/  F2FP.PACK_AB R77, R95, R94 ;  /* 0x0000005e5f4d723e */ /* 0x010fe200000000ff */
[----:B-----5:R-:W-:Y:S01]  /*1a00*/  FMUL R86, R11, R86 ;  /* 0x000000560b567220 */ /* 0x020fe20000400000 */
[----:B------:R-:W-:Y:S01]  /*1a10*/  F2FP.PACK_AB R79, R91, R90 ;  /* 0x0000005a5b4f723e */ /* 0x000fe200000000ff */
[----:B------:R-:W-:-:S02]  /*1a20*/  FMUL R87, R11, R87 ;  /* 0x000000570b577220 */ /* 0x000fc40000400000 */
[----:B0-----:R-:W-:Y:S02]  /*1a30*/  FMUL R45, R36, 1.4426950216293334961 ;  /* 0x3fb8aa3b242d7820 */ /* 0x001fe40000400000 */
[--C-:B------:R-:W-:Y:S02]  /*1a40*/  FFMA R36, R41, c[0x0][0x188], -R5.reuse ;  /* 0x0000620029247a23 */ /* 0x100fe40000000805 */
[----:B------:R-:W-:Y:S02]  /*1a50*/  FMUL R98, R32, 1.4426950216293334961 ;  /* 0x3fb8aa3b20627820 */ /* 0x000fe40000400000 */
[----:B------:R-:W-:Y:S02]  /*1a60*/  FMUL R32, R53, 1.4426950216293334961 ;  /* 0x3fb8aa3b35207820 */ /* 0x000fe40000400000 */
[----:B------:R-:W-:Y:S02]  /*1a70*/  FFMA R56, R56, c[0x0][0x188], -R5 ;  /* 0x0000620038387a23 */ /* 0x000fe40000000805 */
[----:B------:R-:W-:-:S02]  /*1a80*/  FMUL R53, R36, 1.4426950216293334961 ;  /* 0x3fb8aa3b24357820 */ /* 0x000fc40000400000 */
[--C-:B------:R-:W-:Y:S02]  /*1a90*/  FFMA R68, R68, c[0x0][0x188], -R5.reuse ;  /* 0x0000620044447a23 */ /* 0x100fe40000000805 */
[----:B------:R-:W-:Y:S01]  /*1aa0*/  FFMA R36, R24, c[0x0][0x188], -R5 ;  /* 0x0000620018247a23 */ /* 0x000fe20000000805 */
[----:B--2---:R-:W-:Y:S01]  /*1ab0*/  HMMA.16816.F32 R84, R76, R16, R84 ;  /* 0x000000104c54723c */ /* 0x004fe20000001854 */
[----:B------:R-:W-:Y:S02]  /*1ac0*/  FFMA R70, R70, c[0x0][0x188], -R7 ;  /* 0x0000620046467a23 */ /* 0x000fe40000000807 */
[----:B------:R-:W-:Y:S02]  /*1ad0*/  FFMA R81, R81, c[0x0][0x188], -R5 ;  /* 0x0000620051517a23 */ /* 0x000fe40000000805 */
[----:B------:R-:W-:Y:S02]  /*1ae0*/  FMUL R68, R68, 1.4426950216293334961 ;  /* 0x3fb8aa3b44447820 */ /* 0x000fe40000400000 */
[----:B------:R-:W-:-:S02]  /*1af0*/  FMUL R16, R56, 1.4426950216293334961 ;  /* 0x3fb8aa3b38107820 */ /* 0x000fc40000400000 */
[----:B------:R-:W-:Y:S02]  /*1b00*/  FMUL R56, R36, 1.4426950216293334961 ;  /* 0x3fb8aa3b24387820 */ /* 0x000fe40000400000 */
[--C-:B------:R-:W-:Y:S02]  /*1b10*/  FFMA R14, R65, c[0x0][0x188], -R5.reuse ;  /* 0x00006200410e7a23 */ /* 0x100fe40000000805 */
[--C-:B------:R-:W-:Y:S02]  /*1b20*/  FFMA R60, R60, c[0x0][0x188], -R5.reuse ;  /* 0x000062003c3c7a23 */ /* 0x100fe40000000805 */
[----:B------:R-:W-:Y:S02]  /*1b30*/  FFMA R61, R61, c[0x0][0x188], -R5 ;  /* 0x000062003d3d7a23 */ /* 0x000fe40000000805 */
[----:B------:R-:W-:Y:S02]  /*1b40*/  FMUL R70, R70, 1.4426950216293334961 ;  /* 0x3fb8aa3b46467820 */ /* 0x000fe40000400000 */
[----:B------:R-:W-:-:S02]  /*1b50*/  FFMA R71, R71, c[0x0][0x188], -R7 ;  /* 0x0000620047477a23 */ /* 0x000fc40000000807 */
[--C-:B------:R-:W-:Y:S02]  /*1b60*/  FFMA R62, R62, c[0x0][0x188], -R7.reuse ;  /* 0x000062003e3e7a23 */ /* 0x100fe40000000807 */
[----:B------:R-:W-:Y:S02]  /*1b70*/  FFMA R63, R63, c[0x0][0x188], -R7 ;  /* 0x000062003f3f7a23 */ /* 0x000fe40000000807 */
[----:B------:R-:W-:Y:S02]  /*1b80*/  FMUL R97, R81, 1.4426950216293334961 ;  /* 0x3fb8aa3b51617820 */ /* 0x000fe40000400000 */
[----:B------:R-:W-:Y:S01]  /*1b90*/  FFMA R36, R25, c[0x0][0x188], -R5 ;  /* 0x0000620019247a23 */ /* 0x000fe20000000805 */
[----:B------:R0:W-:Y:S01]  /*1ba0*/  MUFU.EX2 R81, R68 ;  /* 0x0000004400517308 */ /* 0x0001e20000000800 */
[----:B------:R-:W-:-:S07]  /*1bb0*/  FMUL R15, R61, 1.4426950216293334961 ;  /* 0x3fb8aa3b3d0f7820 */ /* 0x000fce0000400000 */
[----:B------:R1:W-:Y:S01]  /*1bc0*/  MUFU.EX2 R25, R56 ;  /* 0x0000003800197308 */ /* 0x0003e20000000800 */
[----:B0-----:R-:W-:Y:S02]  /*1bd0*/  FMUL R68, R14, 1.4426950216293334961 ;  /* 0x3fb8aa3b0e447820 */ /* 0x001fe40000400000 */
[----:B------:R-:W-:-:S05]  /*1be0*/  FMUL R14, R60, 1.4426950216293334961 ;  /* 0x3fb8aa3b3c0e7820 */ /* 0x000fca0000400000 */
[----:B------:R0:W-:Y:S01]  /*1bf0*/  MUFU.EX2 R102, R70 ;  /* 0x0000004600667308 */ /* 0x0001e20000000800 */
[----:B-1----:R-:W-:Y:S02]  /*1c00*/  FMUL R56, R71, 1.4426950216293334961 ;  /* 0x3fb8aa3b47387820 */ /* 0x002fe40000400000 */
[----:B------:R-:W-:Y:S02]  /*1c10*/  FMUL R71, R63, 1.4426950216293334961 ;  /* 0x3fb8aa3b3f477820 */ /* 0x000fe40000400000 */
[----:B0-----:R-:W-:Y:S02]  /*1c20*/  FMUL R70, R62, 1.4426950216293334961 ;  /* 0x3fb8aa3b3e467820 */ /* 0x001fe40000400000 */
[----:B------:R-:W0:Y:S01]  /*1c30*/  LDSM.16.M88.4 R60, [R8+0x2800] ;  /* 0x00280000083c783b */ /* 0x000e220000000200 */
[----:B------:R-:W-:Y:S02]  /*1c40*/  FFMA R82, R82, c[0x0][0x188], -R7 ;  /* 0x0000620052527a23 */ /* 0x000fe40000000807 */
[--C-:B------:R-:W-:Y:S01]  /*1c50*/  FFMA R64, R64, c[0x0][0x188], -R5.reuse ;  /* 0x0000620040407a23 */ /* 0x100fe20000000805 */
[----:B------:R1:W-:Y:S01]  /*1c60*/  MUFU.EX2 R29, R37 ;  /* 0x00000025001d7308 */ /* 0x0003e20000000800 */
[----:B------:R-:W-:-:S02]  /*1c70*/  FFMA R52, R52, c[0x0][0x188], -R5 ;  /* 0x0000620034347a23 */ /* 0x000fc40000000805 */
[----:B------:R-:W-:Y:S02]  /*1c80*/  FMUL R64, R64, 1.4426950216293334961 ;  /* 0x3fb8aa3b40407820 */ /* 0x000fe40000400000 */
[----:B------:R-:W-:-:S03]  /*1c90*/  FMUL R52, R52, 1.4426950216293334961 ;  /* 0x3fb8aa3b34347820 */ /* 0x000fc60000400000 */
[----:B------:R-:W2:Y:S01]  /*1ca0*/  MUFU.EX2 R96, R96 ;  /* 0x0000006000607308 */ /* 0x000ea20000000800 */
[----:B-1----:R-:W-:Y:S02]  /*1cb0*/  FMUL R37, R82, 1.4426950216293334961 ;  /* 0x3fb8aa3b52257820 */ /* 0x002fe40000400000 */
[--C-:B------:R-:W-:Y:S02]  /*1cc0*/  FFMA R83, R83, c[0x0][0x188], -R7.reuse ;  /* 0x0000620053537a23 */ /* 0x100fe40000000807 */
[--C-:B------:R-:W-:Y:S02]  /*1cd0*/  FFMA R66, R66, c[0x0][0x188], -R7.reuse ;  /* 0x0000620042427a23 */ /* 0x100fe40000000807 */
[----:B------:R-:W-:Y:S01]  /*1ce0*/  FADD R92, R89, R92 ;  /* 0x0000005c595c7221 */ /* 0x000fe20000000000 */
[----:B------:R-:W1:Y:S01]  /*1cf0*/  MUFU.EX2 R97, R97 ;  /* 0x0000006100617308 */ /* 0x000e620000000800 */
[----:B------:R-:W-:Y:S02]  /*1d00*/  FFMA R58, R58, c[0x0][0x188], -R7 ;  /* 0x000062003a3a7a23 */ /* 0x000fe40000000807 */
[----:B------:R-:W-:-:S02]  /*1d10*/  FMUL R66, R66, 1.4426950216293334961 ;  /* 0x3fb8aa3b42427820 */ /* 0x000fc40000400000 */
[----:B------:R-:W-:-:S03]  /*1d20*/  FADD R95, R94, R95 ;  /* 0x0000005f5e5f7221 */ /* 0x000fc60000000000 */
[----:B------:R-:W-:Y:S01]  /*1d30*/  MUFU.EX2 R65, R64 ;  /* 0x0000004000417308 */ /* 0x000fe20000000800 */
[----:B------:R-:W-:-:S07]  /*1d40*/  FMUL R58, R58, 1.4426950216293334961 ;  /* 0x3fb8aa3b3a3a7820 */ /* 0x000fce0000400000 */
[----:B------:R-:W3:Y:S01]  /*1d50*/  MUFU.EX2 R37, R37 ;  /* 0x0000002500257308 */ /* 0x000ee20000000800 */
[----:B------:R-:W-:-:S07]  /*1d60*/  FFMA R67, R67, c[0x0][0x188], -R7 ;  /* 0x0000620043437a23 */ /* 0x000fce0000000807 */
[----:B------:R4:W-:Y:S01]  /*1d70*/  MUFU.EX2 R64, R52 ;  /* 0x0000003400407308 */ /* 0x0009e20000000800 */
[----:B------:R-:W-:-:S07]  /*1d80*/  FFMA R57, R57, c[0x0][0x188], -R5 ;  /* 0x0000620039397a23 */ /* 0x000fce0000000805 */
[----:B------:R5:W-:Y:S01]  /*1d90*/  MUFU.EX2 R41, R45 ;  /* 0x0000002d00297308 */ /* 0x000be20000000800 */
[----:B----4-:R-:W-:Y:S02]  /*1da0*/  FMUL R52, R83, 1.4426950216293334961 ;  /* 0x3fb8aa3b53347820 */ /* 0x010fe40000400000 */
[----:B------:R-:W-:Y:S02]  /*1db0*/  FFMA R74, R74, c[0x0][0x188], -R7 ;  /* 0x000062004a4a7a23 */ /* 0x000fe40000000807 */
[----:B-----5:R-:W-:-:S03]  /*1dc0*/  FADD R45, R93, R92 ;  /* 0x0000005c5d2d7221 */ /* 0x020fc60000000000 */
[----:B------:R4:W-:Y:S01]  /*1dd0*/  MUFU.EX2 R40, R44 ;  /* 0x0000002c00287308 */ /* 0x0009e20000000800 */
[----:B------:R-:W-:Y:S02]  /*1de0*/  FADD R45, R88, R45 ;  /* 0x0000002d582d7221 */ /* 0x000fe40000000000 */
[----:B------:R-:W-:-:S05]  /*1df0*/  FMUL R67, R67, 1.4426950216293334961 ;  /* 0x3fb8aa3b43437820 */ /* 0x000fca0000400000 */
[----:B------:R-:W5:Y:S01]  /*1e00*/  MUFU.EX2 R80, R80 ;  /* 0x0000005000507308 */ /* 0x000f620000000800 */
[----:B----4-:R-:W-:Y:S02]  /*1e10*/  FADD R44, R90, R95 ;  /* 0x0000005f5a2c7221 */ /* 0x010fe40000000000 */
[----:B------:R-:W-:Y:S02]  /*1e20*/  FMUL R20, R13, R20 ;  /* 0x000000140d147220 */ /* 0x000fe40000400000 */
[----:B------:R-:W-:-:S03]  /*1e30*/  FMUL R22, R11, R22 ;  /* 0x000000160b167220 */ /* 0x000fc60000400000 */
[----:B------:R-:W4:Y:S01]  /*1e40*/  MUFU.EX2 R52, R52 ;  /* 0x0000003400347308 */ /* 0x000f220000000800 */
[----:B------:R-:W-:Y:S02]  /*1e50*/  FMUL R21, R13, R21 ;  /* 0x000000150d157220 */ /* 0x000fe40000400000 */
[----:B------:R-:W-:Y:S02]  /*1e60*/  FMUL R23, R11, R23 ;  /* 0x000000170b177220 */ /* 0x000fe40000400000 */
[----:B------:R-:W-:-:S03]  /*1e70*/  FFMA R59, R59, c[0x0][0x188], -R7 ;  /* 0x000062003b3b7a23 */ /* 0x000fc60000000807 */
[----:B------:R-:W-:Y:S01]  /*1e80*/  MUFU.EX2 R82, R66 ;  /* 0x0000004200527308 */ /* 0x000fe20000000800 */
[----:B------:R-:W-:Y:S02]  /*1e90*/  FADD R44, R91, R44 ;  /* 0x0000002c5b2c7221 */ /* 0x000fe40000000000 */
[----:B------:R-:W-:-:S05]  /*1ea0*/  FMUL R17, R57, 1.4426950216293334961 ;  /* 0x3fb8aa3b39117820 */ /* 0x000fca0000400000 */
[----:B------:R0:W-:Y:S01]  /*1eb0*/  MUFU.EX2 R66, R58 ;  /* 0x0000003a00427308 */ /* 0x0001e20000000800 */
[----:B------:R-:W-:Y:S02]  /*1ec0*/  FMUL R57, R74, 1.4426950216293334961 ;  /* 0x3fb8aa3b4a397820 */ /* 0x000fe40000400000 */
[----:B------:R-:W-:-:S05]  /*1ed0*/  FFMA R75, R75, c[0x0][0x188], -R7 ;  /* 0x000062004b4b7a23 */ /* 0x000fca0000000807 */
[----:B------:R-:W4:Y:S01]  /*1ee0*/  MUFU.EX2 R56, R56 ;  /* 0x0000003800387308 */ /* 0x000f220000000800 */
[----:B0-----:R-:W-:Y:S02]  /*1ef0*/  FFMA R58, R38, c[0x0][0x188], -R7 ;  /* 0x00006200263a7a23 */ /* 0x001fe40000000807 */
[----:B--2---:R-:W-:Y:S02]  /*1f00*/  FADD R38, R96, R45 ;  /* 0x0000002d60267221 */ /* 0x004fe40000000000 */
[----:B------:R-:W-:Y:S02]  /*1f10*/  FFMA R49, R49, c[0x0][0x188], -R5 ;  /* 0x0000620031317a23 */ /* 0x000fe40000000805 */
[--C-:B------:R-:W-:Y:S01]  /*1f20*/  FFMA R54, R54, c[0x0][0x188], -R7.reuse ;  /* 0x0000620036367a23 */ /* 0x100fe20000000807 */
[----:B------:R0:W-:Y:S01]  /*1f30*/  MUFU.EX2 R74, R67 ;  /* 0x00000043004a7308 */ /* 0x0001e20000000800 */
[--C-:B------:R-:W-:Y:S02]  /*1f40*/  FFMA R88, R39, c[0x0][0x188], -R7.reuse ;  /* 0x0000620027587a23 */ /* 0x100fe40000000807 */
[----:B-1----:R-:W-:Y:S01]  /*1f50*/  FADD R38, R97, R38 ;  /* 0x0000002661267221 */ /* 0x002fe20000000000 */
[----:B------:R-:W-:Y:S01]  /*1f60*/  HMMA.16816.F32 R20, R76, R60, R20 ;  /* 0x0000003c4c14723c */ /* 0x000fe20000001814 */
[----:B------:R-:W-:-:S02]  /*1f70*/  FFMA R89, R46, c[0x0][0x188], -R7 ;  /* 0x000062002e597a23 */ /* 0x000fc40000000807 */
[----:B---3--:R-:W-:Y:S02]  /*1f80*/  FADD R39, R37, R44 ;  /* 0x0000002c25277221 */ /* 0x008fe40000000000 */
[----:B0-----:R-:W-:Y:S02]  /*1f90*/  FMUL R67, R59, 1.4426950216293334961 ;  /* 0x3fb8aa3b3b437820 */ /* 0x001fe40000400000 */
[--C-:B------:R-:W-:Y:S01]  /*1fa0*/  FFMA R59, R47, c[0x0][0x188], -R7.reuse ;  /* 0x000062002f3b7a23 */ /* 0x100fe20000000807 */
[----:B------:R0:W-:Y:S01]  /*1fb0*/  MUFU.EX2 R24, R53 ;  /* 0x0000003500187308 */ /* 0x0001e20000000800 */
[----:B------:R-:W1:Y:S01]  /*1fc0*/  LDSM.16.M88.4 R44, [R122+0x2000] ;  /* 0x002000007a2c783b */ /* 0x000e620000000200 */
[----:B------:R-:W-:Y:S02]  /*1fd0*/  FMUL R75, R75, 1.4426950216293334961 ;  /* 0x3fb8aa3b4b4b7820 */ /* 0x000fe40000400000 */
[----:B------:R-:W-:Y:S02]  /*1fe0*/  FMUL R49, R49, 1.4426950216293334961 ;  /* 0x3fb8aa3b31317820 */ /* 0x000fe40000400000 */
[----:B------:R-:W-:-:S02]  /*1ff0*/  FFMA R55, R55, c[0x0][0x188], -R7 ;  /* 0x0000620037377a23 */ /* 0x000fc40000000807 */
[----:B------:R-:W-:Y:S02]  /*2000*/  FMUL R54, R54, 1.4426950216293334961 ;  /* 0x3fb8aa3b36367820 */ /* 0x000fe40000400000 */
[----:B0-----:R-:W-:Y:S02]  /*2010*/  FADD R53, R81, R38 ;  /* 0x0000002651357221 */ /* 0x001fe40000000000 */
[----:B------:R-:W-:Y:S01]  /*2020*/  FMUL R36, R36, 1.4426950216293334961 ;  /* 0x3fb8aa3b24247820 */ /* 0x000fe20000400000 */
[----:B------:R-:W0:Y:S01]  /*2030*/  MUFU.EX2 R69, R69 ;  /* 0x0000004500457308 */ /* 0x000e220000000800 */
[----:B-----5:R-:W-:Y:S01]  /*2040*/  F2FP.PACK_AB R38, R80, R81 ;  /* 0x000000515026723e */ /* 0x020fe200000000ff */
[----:B------:R-:W-:Y:S01]  /*2050*/  FMUL R60, R55, 1.4426950216293334961 ;  /* 0x3fb8aa3b373c7820 */ /* 0x000fe20000400000 */
[C---:B----4-:R-:W-:Y:S01]  /*2060*/  F2FP.PACK_AB R37, R52.reuse, R37 ;  /* 0x000000253425723e */ /* 0x050fe200000000ff */
[----:B------:R-:W-:Y:S02]  /*2070*/  FADD R61, R52, R39 ;  /* 0x00000027343d7221 */ /* 0x000fe40000000000 */
[----:B------:R-:W-:-:S02]  /*2080*/  FADD R80, R80, R53 ;  /* 0x0000003550507221 */ /* 0x000fc40000000000 */
[----:B------:R-:W-:Y:S01]  /*2090*/  MUFU.EX2 R83, R75 ;  /* 0x0000004b00537308 */ /* 0x000fe20000000800 */
[----:B------:R-:W-:-:S07]  /*20a0*/  F2FP.PACK_AB R39, R56, R102 ;  /* 0x000000663827723e */ /* 0x000fce00000000ff */
[----:B------:R-:W-:Y:S08]  /*20b0*/  MUFU.EX2 R28, R49 ;  /* 0x00000031001c7308 */ /* 0x000ff00000000800 */
[----:B------:R2:W-:Y:S08]  /*20c0*/  MUFU.EX2 R75, R54 ;  /* 0x00000036004b7308 */ /* 0x0005f00000000800 */
[----:B------:R3:W-:Y:S01]  /*20d0*/  MUFU.EX2 R49, R36 ;  /* 0x0000002400317308 */ /* 0x0007e20000000800 */
[----:B--2---:R-:W2:Y:S07]  /*20e0*/  LDSM.16.M88.4 R52, [R122+0x2800] ;  /* 0x002800007a34783b */ /* 0x004eae0000000200 */
[----:B------:R-:W4:Y:S01]  /*20f0*/  MUFU.EX2 R72, R72 ;  /* 0x0000004800487308 */ /* 0x000f220000000800 */
[----:B---3--:R-:W-:-:S07]  /*2100*/  F2FP.PACK_AB R36, R97, R96 ;  /* 0x000000606124723e */ /* 0x008fce00000000ff */
[----:B------:R-:W3:Y:S01]  /*2110*/  MUFU.EX2 R57, R57 ;  /* 0x0000003900397308 */ /* 0x000ee20000000800 */
[C---:B------:R-:W-:Y:S07]  /*2120*/  HMMA.16816.F32 R84, R36.reuse, R18, R84 ;  /* 0x000000122454723c */ /* 0x040fee0000001854 */
[----:B------:R-:W5:Y:S01]  /*2130*/  MUFU.EX2 R68, R68 ;  /* 0x0000004400447308 */ /* 0x000f620000000800 */
[----:B0-----:R-:W-:Y:S01]  /*2140*/  FADD R19, R69, R80 ;  /* 0x0000005045137221 */ /* 0x001fe20000000000 */
[----:B------:R-:W-:Y:S01]  /*2150*/  HMMA.16816.F32 R20, R36, R62, R20 ;  /* 0x0000003e2414723c */ /* 0x000fe20000001814 */
[----:B------:R-:W-:-:S05]  /*2160*/  FADD R77, R102, R61 ;  /* 0x0000003d664d7221 */ /* 0x000fca0000000000 */
[----:B------:R-:W0:Y:S01]  /*2170*/  MUFU.EX2 R14, R14 ;  /* 0x0000000e000e7308 */ /* 0x000e220000000800 */
[----:B----4-:R-:W-:Y:S02]  /*2180*/  FADD R78, R72, R19 ;  /* 0x00000013484e7221 */ /* 0x010fe40000000000 */
[----:B------:R-:W-:-:S05]  /*2190*/  FADD R18, R56, R77 ;  /* 0x0000004d38127221 */ /* 0x000fca0000000000 */
[----:B------:R-:W4:Y:S01]  /*21a0*/  MUFU.EX2 R15, R15 ;  /* 0x0000000f000f7308 */ /* 0x000f220000000800 */
[----:B------:R-:W-:Y:S02]  /*21b0*/  FADD R19, R65, R78 ;  /* 0x0000004e41137221 */ /* 0x000fe40000000000 */
[----:B------:R-:W-:Y:S01]  /*21c0*/  FFMA R61, R30, c[0x0][0x188], -R7 ;  /* 0x000062001e3d7a23 */ /* 0x000fe20000000807 */
[----:B------:R-:W-:Y:S01]  /*21d0*/  F2FP.PACK_AB R56, R72, R69 ;  /* 0x000000454838723e */ /* 0x000fe200000000ff */
[----:B------:R-:W-:-:S03]  /*21e0*/  FMUL R30, R59, 1.4426950216293334961 ;  /* 0x3fb8aa3b3b1e7820 */ /* 0x000fc60000400000 */
[----:B------:R-:W1:Y:S01]  /*21f0*/  MUFU.EX2 R16, R16 ;  /* 0x0000001000107308 */ /* 0x000e620000000800 */
[----:B---3--:R-:W-:Y:S01]  /*2200*/  FADD R18, R57, R18 ;  /* 0x0000001239127221 */ /* 0x008fe20000000000 */
[C---:B------:R-:W-:Y:S01]  /*2210*/  F2FP.PACK_AB R57, R83.reuse, R57 ;  /* 0x000000395339723e */ /* 0x040fe200000000ff */
[----:B------:R-:W-:Y:S01]  /*2220*/  FMUL R103, R58, 1.4426950216293334961 ;  /* 0x3fb8aa3b3a677820 */ /* 0x000fe20000400000 */
[C---:B-----5:R-:W-:Y:S01]  /*2230*/  F2FP.PACK_AB R58, R68.reuse, R65 ;  /* 0x00000041443a723e */ /* 0x060fe200000000ff */
[----:B------:R-:W-:Y:S01]  /*2240*/  FADD R37, R68, R19 ;  /* 0x0000001344257221 */ /* 0x000fe20000000000 */
[----:B------:R-:W-:Y:S02]  /*2250*/  F2FP.PACK_AB R59, R74, R82 ;  /* 0x000000524a3b723e */ /* 0x000fe400000000ff */
[----:B------:R-:W3:Y:S01]  /*2260*/  MUFU.EX2 R70, R70 ;  /* 0x0000004600467308 */ /* 0x000ee20000000800 */
[----:B------:R-:W-:Y:S02]  /*2270*/  FADD R19, R83, R18 ;  /* 0x0000001253137221 */ /* 0x000fe40000000000 */
[----:B0-----:R-:W-:-:S05]  /*2280*/  FADD R18, R14, R37 ;  /* 0x000000250e127221 */ /* 0x001fca0000000000 */
[----:B------:R-:W0:Y:S01]  /*2290*/  MUFU.EX2 R17, R17 ;  /* 0x0000001100117308 */ /* 0x000e220000000800 */
[----:B------:R-:W-:Y:S01]  /*22a0*/  FFMA R34, R34, c[0x0][0x188], -R7 ;  /* 0x0000620022227a23 */ /* 0x000fe20000000807 */
[----:B-1----:R-:W-:Y:S01]  /*22b0*/  HMMA.16816.F32 R84, R56, R44, R84 ;  /* 0x0000002c3854723c */ /* 0x002fe20000001854 */
[----:B------:R-:W-:-:S05]  /*22c0*/  FADD R19, R82, R19 ;  /* 0x0000001352137221 */ /* 0x000fca0000000000 */
[----:B------:R-:W1:Y:S01]  /*22d0*/  MUFU.EX2 R71, R71 ;  /* 0x0000004700477308 */ /* 0x000e620000000800 */
[----:B----4-:R-:W-:Y:S02]  /*22e0*/  FADD R37, R15, R18 ;  /* 0x000000120f257221 */ /* 0x010fe40000000000 */
[----:B------:R-:W-:Y:S02]  /*22f0*/  FMUL R34, R34, 1.4426950216293334961 ;  /* 0x3fb8aa3b22227820 */ /* 0x000fe40000400000 */
[----:B------:R-:W-:-:S03]  /*2300*/  FFMA R35, R35, c[0x0][0x188], -R7 ;  /* 0x0000620023237a23 */ /* 0x000fc60000000807 */
[----:B------:R-:W4:Y:S01]  /*2310*/  MUFU.EX2 R67, R67 ;  /* 0x0000004300437308 */ /* 0x000f220000000800 */
[----:B------:R-:W-:Y:S02]  /*2320*/  FADD R19, R74, R19 ;  /* 0x000000134a137221 */ /* 0x000fe40000000000 */
[----:B------:R-:W-:Y:S01]  /*2330*/  FADD R18, R16, R37 ;  /* 0x0000002510127221 */ /* 0x000fe20000000000 */
[----:B--2---:R-:W-:Y:S01]  /*2340*/  HMMA.16816.F32 R20, R56, R52, R20 ;  /* 0x000000343814723c */ /* 0x004fe20000001814 */
[----:B------:R-:W-:-:S03]  /*2350*/  FMUL R35, R35, 1.4426950216293334961 ;  /* 0x3fb8aa3b23237820 */ /* 0x000fc60000400000 */
[----:B------:R-:W2:Y:S01]  /*2360*/  MUFU.EX2 R98, R98 ;  /* 0x0000006200627308 */ /* 0x000ea20000000800 */
[----:B---3--:R-:W-:Y:S01]  /*2370*/  FADD R44, R70, R19 ;  /* 0x00000013462c7221 */ /* 0x008fe20000000000 */
[C---:B0-----:R-:W-:Y:S01]  /*2380*/  F2FP.PACK_AB R38, R17.reuse, R16 ;  /* 0x000000101126723e */ /* 0x041fe200000000ff */
[----:B------:R-:W-:-:S05]  /*2390*/  FADD R45, R17, R18 ;  /* 0x00000012112d7221 */ /* 0x000fca0000000000 */
[----:B------:R-:W0:Y:S01]  /*23a0*/  MUFU.EX2 R34, R34 ;  /* 0x0000002200227308 */ /* 0x000e220000000800 */
[----:B------:R-:W3:Y:S01]  /*23b0*/  LDSM.16.M88.4 R16, [R8+0x2080] ;  /* 0x002080000810783b */ /* 0x000ee20000000200 */
[----:B-1----:R-:W-:Y:S01]  /*23c0*/  FADD R39, R71, R44 ;  /* 0x0000002c47277221 */ /* 0x002fe20000000000 */
[----:B------:R-:W-:Y:S01]  /*23d0*/  F2FP.PACK_AB R36, R15, R14 ;  /* 0x0000000e0f24723e */ /* 0x000fe200000000ff */
[----:B------:R-:W-:Y:S01]  /*23e0*/  FFMA R76, R50, c[0x0][0x188], -R7 ;  /* 0x00006200324c7a23 */ /* 0x000fe20000000807 */
[----:B------:R-:W-:Y:S01]  /*23f0*/  F2FP.PACK_AB R37, R71, R70 ;  /* 0x000000464725723e */ /* 0x000fe200000000ff */
[----:B------:R-:W1:Y:S02]  /*2400*/  LDSM.16.M88.4 R56, [R8+0x2880] ;  /* 0x002880000838783b */ /* 0x000e640000000200 */
[----:B------:R-:W5:Y:S01]  /*2410*/  MUFU.EX2 R35, R35 ;  /* 0x0000002300237308 */ /* 0x000f620000000800 */
[----:B------:R-:W-:Y:S01]  /*2420*/  FADD R44, R66, R39 ;  /* 0x00000027422c7221 */ /* 0x000fe20000000000 */
[----:B----4-:R-:W-:Y:S01]  /*2430*/  F2FP.PACK_AB R39, R67, R66 ;  /* 0x000000424327723e */ /* 0x010fe200000000ff */
[----:B------:R-:W-:-:S05]  /*2440*/  FMUL R50, R89, 1.4426950216293334961 ;  /* 0x3fb8aa3b59327820 */ /* 0x000fca0000400000 */
[----:B------:R-:W4:Y:S01]  /*2450*/  MUFU.EX2 R32, R32 ;  /* 0x0000002000207308 */ /* 0x000f220000000800 */
[----:B--2---:R-:W-:Y:S02]  /*2460*/  FADD R52, R98, R45 ;  /* 0x0000002d62347221 */ /* 0x004fe40000000000 */
[----:B------:R-:W-:Y:S01]  /*2470*/  FADD R67, R67, R44 ;  /* 0x0000002c43437221 */ /* 0x000fe20000000000 */
[----:B------:R-:W-:Y:S01]  /*2480*/  HMMA.16816.F32 R84, R36, R46, R84 ;  /* 0x0000002e2454723c */ /* 0x000fe20000001854 */
[----:B------:R-:W-:-:S03]  /*2490*/  FADD R45, R73, R52 ;  /* 0x00000034492d7221 */ /* 0x000fc60000000000 */
[----:B------:R-:W2:Y:S03]  /*24a0*/  MUFU.EX2 R60, R60 ;  /* 0x0000003c003c7308 */ /* 0x000ea60000000800 */
[----:B0-----:R-:W-:Y:S02]  /*24b0*/  FADD R46, R34, R67 ;  /* 0x00000043222e7221 */ /* 0x001fe40000000000 */
[----:B------:R-:W-:-:S03]  /*24c0*/  FADD R45, R64, R45 ;  /* 0x0000002d402d7221 */ /* 0x000fc60000000000 */
[----:B------:R-:W0:Y:S01]  /*24d0*/  MUFU.EX2 R50, R50 ;  /* 0x0000003200327308 */ /* 0x000e220000000800 */
[----:B-----5:R-:W-:Y:S02]  /*24e0*/  FADD R52, R35, R46 ;  /* 0x0000002e23347221 */ /* 0x020fe40000000000 */
[----:B------:R-:W-:Y:S02]  /*24f0*/  FFMA R48, R48, c[0x0][0x188], -R5 ;  /* 0x0000620030307a23 */ /* 0x000fe40000000805 */
[----:B------:R-:W-:-:S03]  /*2500*/  FFMA R62, R42, c[0x0][0x188], -R7 ;  /* 0x000062002a3e7a23 */ /* 0x000fc60000000807 */
[----:B------:R-:W5:Y:S01]  /*2510*/  MUFU.EX2 R99, R99 ;  /* 0x0000006300637308 */ /* 0x000f620000000800 */
[----:B------:R-:W-:Y:S01]  /*2520*/  FMUL R42, R88, 1.4426950216293334961 ;  /* 0x3fb8aa3b582a7820 */ /* 0x000fe20000400000 */
[----:B------:R-:W-:Y:S01]  /*2530*/  HMMA.16816.F32 R20, R36, R54, R20 ;  /* 0x000000362414723c */ /* 0x000fe20000001814 */
[----:B----4-:R-:W-:-:S05]  /*2540*/  FADD R66, R32, R45 ;  /* 0x0000002d20427221 */ /* 0x010fca0000000000 */
[----:B------:R-:W4:Y:S01]  /*2550*/  MUFU.EX2 R30, R30 ;  /* 0x0000001e001e7308 */ /* 0x000f220000000800 */
[----:B------:R-:W-:Y:S02]  /*2560*/  FADD R37, R75, R52 ;  /* 0x000000344b257221 */ /* 0x000fe40000000000 */
[----:B------:R-:W-:Y:S02]  /*2570*/  FMUL R48, R48, 1.4426950216293334961 ;  /* 0x3fb8aa3b30307820 */ /* 0x000fe40000400000 */
[----:B------:R-:W-:-:S03]  /*2580*/  FFMA R51, R51, c[0x0][0x188], -R7 ;  /* 0x0000620033337a23 */ /* 0x000fc60000000807 */
[----:B------:R-:W0:Y:S01]  /*2590*/  MUFU.EX2 R33, R33 ;  /* 0x0000002100217308 */ /* 0x000e220000000800 */
[----:B------:R-:W-:Y:S02]  /*25a0*/  FADD R39, R101, R66 ;  /* 0x0000004265277221 */ /* 0x000fe40000000000 */
[----:B------:R-:W-:-:S05]  /*25b0*/  FMUL R76, R76, 1.4426950216293334961 ;  /* 0x3fb8aa3b4c4c7820 */ /* 0x000fca0000400000 */
[----:B------:R-:W1:Y:S01]  /*25c0*/  MUFU.EX2 R103, R103 ;  /* 0x0000006700677308 */ /* 0x000e620000000800 */
[----:B--2---:R-:W-:Y:S01]  /*25d0*/  FADD R37, R60, R37 ;  /* 0x000000253c257221 */ /* 0x004fe20000000000 */
[----:B------:R-:W-:Y:S01]  /*25e0*/  F2FP.PACK_AB R46, R32, R64 ;  /* 0x00000040202e723e */ /* 0x000fe200000000ff */
[----:B------:R-:W-:Y:S02]  /*25f0*/  FMUL R15, R51, 1.4426950216293334961 ;  /* 0x3fb8aa3b330f7820 */ /* 0x000fe40000400000 */
[----:B------:R-:W-:-:S03]  /*2600*/  FADD R32, R100, R39 ;  /* 0x0000002764207221 */ /* 0x000fc60000000000 */
[----:B------:R-:W2:Y:S01]  /*2610*/  MUFU.EX2 R42, R42 ;  /* 0x0000002a002a7308 */ /* 0x000ea20000000800 */
[----:B0-----:R-:W-:Y:S01]  /*2620*/  FADD R37, R50, R37 ;  /* 0x0000002532257221 */ /* 0x001fe20000000000 */
[----:B------:R-:W-:Y:S01]  /*2630*/  F2FP.PACK_AB R45, R35, R34 ;  /* 0x00000022232d723e */ /* 0x000fe200000000ff */
[--C-:B------:R-:W-:Y:S02]  /*2640*/  FFMA R51, R26, c[0x0][0x188], -R7.reuse ;  /* 0x000062001a337a23 */ /* 0x100fe40000000807 */
[----:B------:R-:W-:-:S03]  /*2650*/  FFMA R31, R31, c[0x0][0x188], -R7 ;  /* 0x000062001f1f7a23 */ /* 0x000fc60000000807 */
[----:B------:R-:W0:Y:S01]  /*2660*/  MUFU.EX2 R48, R48 ;  /* 0x0000003000307308 */ /* 0x000e220000000800 */
[----:B------:R-:W-:Y:S01]  /*2670*/  FMUL R26, R61, 1.4426950216293334961 ;  /* 0x3fb8aa3b3d1a7820 */ /* 0x000fe20000400000 */
[----:B------:R-:W-:Y:S01]  /*2680*/  F2FP.PACK_AB R44, R73, R98 ;  /* 0x00000062492c723e */ /* 0x000fe200000000ff */
[----:B-----5:R-:W-:Y:S01]  /*2690*/  FADD R34, R99, R32 ;  /* 0x0000002063227221 */ /* 0x020fe20000000000 */
[----:B------:R-:W-:-:S04]  /*26a0*/  F2FP.PACK_AB R47, R60, R75 ;  /* 0x0000004b3c2f723e */ /* 0x000fc800000000ff */
[----:B------:R-:W5:Y:S01]  /*26b0*/  MUFU.EX2 R14, R76 ;  /* 0x0000004c000e7308 */ /* 0x000f620000000800 */
[----:B----4-:R-:W-:Y:S01]  /*26c0*/  FADD R32, R30, R37 ;  /* 0x000000251e207221 */ /* 0x010fe20000000000 */
[----:B------:R-:W-:Y:S01]  /*26d0*/  F2FP.PACK_AB R102, R33, R99 ;  /* 0x000000632166723e */ /* 0x000fe200000000ff */
[----:B------:R-:W-:Y:S02]  /*26e0*/  FMUL R31, R31, 1.4426950216293334961 ;  /* 0x3fb8aa3b1f1f7820 */ /* 0x000fe40000400000 */
[----:B------:R-:W-:-:S03]  /*26f0*/  FADD R35, R33, R34 ;  /* 0x0000002221237221 */ /* 0x000fc60000000000 */
[----:B------:R-:W4:Y:S01]  /*2700*/  MUFU.EX2 R15, R15 ;  /* 0x0000000f000f7308 */ /* 0x000f220000000800 */
[----:B-1----:R-:W-:Y:S01]  /*2710*/  FADD R33, R103, R32 ;  /* 0x0000002067217221 */ /* 0x002fe20000000000 */
[----:B---3--:R-:W-:Y:S01]  /*2720*/  HMMA.16816.F32 R84, R44, R16, R84 ;  /* 0x000000102c54723c */ /* 0x008fe20000001854 */
[----:B------:R-:W-:-:S05]  /*2730*/  FMUL R36, R62, 1.4426950216293334961 ;  /* 0x3fb8aa3b3e247820 */ /* 0x000fca0000400000 */
[----:B------:R-:W1:Y:S01]  /*2740*/  MUFU.EX2 R26, R26 ;  /* 0x0000001a001a7308 */ /* 0x000e620000000800 */
[----:B------:R-:W-:Y:S02]  /*2750*/  FFMA R43, R43, c[0x0][0x188], -R7 ;  /* 0x000062002b2b7a23 */ /* 0x000fe40000000807 */
[----:B--2---:R-:W-:Y:S01]  /*2760*/  FADD R33, R42, R33 ;  /* 0x000000212a217221 */ /* 0x004fe20000000000 */
[----:B------:R-:W-:Y:S01]  /*2770*/  F2FP.PACK_AB R100, R100, R101 ;  /* 0x000000656464723e */ /* 0x000fe200000000ff */
[----:B0-----:R-:W-:-:S03]  /*2780*/  FADD R35, R48, R35 ;  /* 0x0000002330237221 */ /* 0x001fc60000000000 */
[----:B------:R-:W0:Y:S01]  /*2790*/  MUFU.EX2 R31, R31 ;  /* 0x0000001f001f7308 */ /* 0x000e220000000800 */
[----:B------:R-:W-:Y:S01]  /*27a0*/  F2FP.PACK_AB R101, R30, R50 ;  /* 0x000000321e65723e */ /* 0x000fe200000000ff */
[----:B------:R-:W-:Y:S02]  /*27b0*/  FMUL R43, R43, 1.4426950216293334961 ;  /* 0x3fb8aa3b2b2b7820 */ /* 0x000fe40000400000 */
[----:B-----5:R-:W-:Y:S01]  /*27c0*/  FADD R30, R14, R33 ;  /* 0x000000210e1e7221 */ /* 0x020fe20000000000 */
[----:B------:R-:W-:Y:S01]  /*27d0*/  HMMA.16816.F32 R44, R44, R56, R20 ;  /* 0x000000382c2c723c */ /* 0x000fe20000001814 */
[----:B------:R-:W-:Y:S02]  /*27e0*/  FMUL R51, R51, 1.4426950216293334961 ;  /* 0x3fb8aa3b33337820 */ /* 0x000fe40000400000 */
[----:B------:R-:W2:Y:S01]  /*27f0*/  MUFU.EX2 R36, R36 ;  /* 0x0000002400247308 */ /* 0x000ea20000000800 */
[----:B------:R-:W-:Y:S02]  /*2800*/  FADD R16, R28, R35 ;  /* 0x000000231c107221 */ /* 0x000fe40000000000 */
[----:B------:R-:W-:Y:S01]  /*2810*/  FFMA R27, R27, c[0x0][0x188], -R7 ;  /* 0x000062001b1b7a23 */ /* 0x000fe20000000807 */
[----:B------:R-:W-:Y:S01]  /*2820*/  F2FP.PACK_AB R103, R42, R103 ;  /* 0x000000672a67723e */ /* 0x000fe200000000ff */
[----:B----4-:R-:W-:Y:S01]  /*2830*/  FADD R21, R15, R30 ;  /* 0x0000001e0f157221 */ /* 0x010fe20000000000 */
[----:B------:R-:W3:Y:S02]  /*2840*/  LDSM.16.M88.4 R32, [R122+0x2080] ;  /* 0x002080007a20783b */ /* 0x000ee40000000200 */
[----:B------:R-:W4:Y:S01]  /*2850*/  MUFU.EX2 R17, R43 ;  /* 0x0000002b00117308 */ /* 0x000f220000000800 */
[----:B------:R-:W-:-:S02]  /*2860*/  FADD R37, R29, R16 ;  /* 0x000000101d257221 */ /* 0x000fc40000000000 */
[----:B------:R-:W-:Y:S02]  /*2870*/  FMUL R27, R27, 1.4426950216293334961 ;  /* 0x3fb8aa3b1b1b7820 */ /* 0x000fe40000400000 */
[----:B-1----:R-:W-:-:S03]  /*2880*/  FADD R38, R26, R21 ;  /* 0x000000151a267221 */ /* 0x002fc60000000000 */
[----:B------:R-:W1:Y:S01]  /*2890*/  MUFU.EX2 R51, R51 ;  /* 0x0000003300337308 */ /* 0x000e620000000800 */
[----:B------:R-:W-:Y:S01]  /*28a0*/  FADD R30, R40, R37 ;  /* 0x00000025281e7221 */ /* 0x000fe20000000000 */
[----:B------:R-:W-:Y:S01]  /*28b0*/  HMMA.16816.F32 R84, R100, R18, R84 ;  /* 0x000000126454723c */ /* 0x000fe20000001854 */
[----:B0-----:R-:W-:Y:S01]  /*28c0*/  FADD R37, R31, R38 ;  /* 0x000000261f257221 */ /* 0x001fe20000000000 */
[----:B------:R-:W-:Y:S01]  /*28d0*/  LDSM.16.M88.4 R20, [R122+0x2880] ;  /* 0x002880007a14783b */ /* 0x000fe20000000200 */
[----:B------:R-:W-:-:S03]  /*28e0*/  FADD R39, R41, R30 ;  /* 0x0000001e29277221 */ /* 0x000fc60000000000 */
[----:B------:R-:W0:Y:S01]  /*28f0*/  MUFU.EX2 R16, R27 ;  /* 0x0000001b00107308 */ /* 0x000e220000000800 */
[----:B--2---:R-:W-:Y:S02]  /*2900*/  FADD R30, R36, R37 ;  /* 0x00000025241e7221 */ /* 0x004fe40000000000 */
[----:B------:R-:W-:Y:S02]  /*2910*/  FADD R18, R24, R39 ;  /* 0x0000002718127221 */ /* 0x000fe40000000000 */
[----:B----4-:R-:W-:Y:S02]  /*2920*/  FADD R30, R17, R30 ;  /* 0x0000001e111e7221 */ /* 0x010fe40000000000 */
[----:B------:R-:W-:Y:S02]  /*2930*/  FADD R18, R25, R18 ;  /* 0x0000001219127221 */ /* 0x000fe40000000000 */
[----:B-1----:R-:W-:Y:S02]  /*2940*/  FADD R19, R51, R30 ;  /* 0x0000001e33137221 */ /* 0x002fe40000000000 */
[----:B------:R-:W-:-:S02]  /*2950*/  FADD R18, R49, R18 ;  /* 0x0000001231127221 */ /* 0x000fc40000000000 */
[----:B0-----:R-:W-:-:S03]  /*2960*/  FADD R19, R16, R19 ;  /* 0x0000001310137221 */ /* 0x001fc60000000000 */
[----:B------:R-:W0:Y:S04]  /*2970*/  SHFL.BFLY PT, R27, R18, 0x2, 0x1f ;  /* 0x0c401f00121b7f89 */ /* 0x000e2800000e0000 */
[----:B------:R-:W1:Y:S01]  /*2980*/  SHFL.BFLY PT, R38, R19, 0x2, 0x1f ;  /* 0x0c401f0013267f89 */ /* 0x000e6200000e0000 */
[----:B------:R-:W-:Y:S01]  /*2990*/  HMMA.16816.F32 R44, R100, R58, R44 ;  /* 0x0000003a642c723c */ /* 0x000fe2000000182c */
[----:B------:R-:W-:Y:S02]  /*29a0*/  F2FP.PACK_AB R30, R40, R29 ;  /* 0x0000001d281e723e */ /* 0x000fe400000000ff */
[----:B------:R-:W-:Y:S02]  /*29b0*/  F2FP.PACK_AB R28, R28, R48 ;  /* 0x000000301c1c723e */ /* 0x000fe400000000ff */
[----:B------:R-:W-:-:S02]  /*29c0*/  F2FP.PACK_AB R29, R15, R14 ;  /* 0x0000000e0f1d723e */ /* 0x000fc400000000ff */
[----:B------:R-:W-:-:S07]  /*29d0*/  F2FP.PACK_AB R31, R31, R26 ;  /* 0x0000001a1f1f723e */ /* 0x000fce00000000ff */
[----:B---3--:R-:W-:Y:S01]  /*29e0*/  HMMA.16816.F32 R84, R28, R32, R84 ;  /* 0x000000201c54723c */ /* 0x008fe20000001854 */
[----:B0-----:R-:W-:Y:S02]  /*29f0*/  FADD R14, R18, R27 ;  /* 0x0000001b120e7221 */ /* 0x001fe40000000000 */
[----:B-1----:R-:W-:-:S07]  /*2a00*/  FADD R38, R19, R38 ;  /* 0x0000002613267221 */ /* 0x002fce0000000000 */
[----:B------:R-:W-:Y:S01]  /*2a10*/  HMMA.16816.F32 R44, R28, R20, R44 ;  /* 0x000000141c2c723c */ /* 0x000fe2000000182c */
[----:B------:R-:W0:Y:S04]  /*2a20*/  SHFL.BFLY PT, R15, R14, 0x1, 0x1f ;  /* 0x0c201f000e0f7f89 */ /* 0x000e2800000e0000 */
[----:B------:R-:W1:Y:S01]  /*2a30*/  SHFL.BFLY PT, R29, R38, 0x1, 0x1f ;  /* 0x0c201f00261d7f89 */ /* 0x000e6200000e0000 */
[----:B------:R-:W-:-:S04]  /*2a40*/  IADD3 R2, R2, 0x80, RZ ;  /* 0x0000008002027810 */ /* 0x000fc80007ffe0ff */
[----:B------:R-:W-:Y:S02]  /*2a50*/  ISETP.GE.AND P0, PT, R2, c[0x0][0x1d0], PT ;  /* 0x0000740002007a0c */ /* 0x000fe40003f06270 */
[----:B------:R-:W-:Y:S02]  /*2a60*/  F2FP.PACK_AB R26, R49, R25 ;  /* 0x00000019311a723e */ /* 0x000fe400000000ff */
[----:B------:R-:W-:Y:S02]  /*2a70*/  F2FP.PACK_AB R24, R24, R41 ;  /* 0x000000291818723e */ /* 0x000fe400000000ff */
[----:B------:R-:W-:Y:S02]  /*2a80*/  F2FP.PACK_AB R25, R17, R36 ;  /* 0x000000241119723e */ /* 0x000fe400000000ff */
[----:B------:R-:W-:Y:S02]  /*2a90*/  F2FP.PACK_AB R27, R16, R51 ;  /* 0x00000033101b723e */ /* 0x000fe400000000ff */
[----:B------:R-:W-:Y:S01]  /*2aa0*/  MOV R17, 0x80 ;  /* 0x0000008000117802 */ /* 0x000fe20000000f00 */
[----:B0-----:R-:W-:-:S04]  /*2ab0*/  FADD R16, R14, R15 ;  /* 0x0000000f0e107221 */ /* 0x001fc80000000000 */
[----:B------:R-:W-:Y:S01]  /*2ac0*/  HMMA.16816.F32 R84, R24, R34, R84 ;  /* 0x000000221854723c */ /* 0x000fe20000001854 */
[----:B-1----:R-:W-:Y:S02]  /*2ad0*/  FADD R29, R38, R29 ;  /* 0x0000001d261d7221 */ /* 0x002fe40000000000 */
[----:B------:R-:W-:-:S05]  /*2ae0*/  FFMA R3, R13, R3, R16 ;  /* 0x000000030d037223 */ /* 0x000fca0000000010 */
[----:B------:R-:W-:Y:S01]  /*2af0*/  HMMA.16816.F32 R20, R24, R22, R44 ;  /* 0x000000161814723c */ /* 0x000fe2000000182c */
[----:B------:R-:W-:Y:S01]  /*2b00*/  FFMA R12, R11, R12, R29 ;  /* 0x0000000c0b0c7223 */ /* 0x000fe2000000001d */
[----:B------:R-:W-:Y:S01]  /*2b10*/  MOV R13, R5 ;  /* 0x00000005000d7202 */ /* 0x000fe20000000f00 */
[C---:B------:R-:W-:Y:S01]  /*2b20*/  IMAD R0, R17.reuse, c[0x0][0x1b4], R0 ;  /* 0x00006d0011007a24 */ /* 0x040fe200078e0200 */
[----:B------:R-:W-:Y:S01]  /*2b30*/  MOV R11, R7 ;  /* 0x00000007000b7202 */ /* 0x000fe20000000f00 */
[----:B------:R-:W-:Y:S01]  /*2b40*/  IMAD R6, R17, c[0x0][0x1a4], R6 ;  /* 0x0000690011067a24 */ /* 0x000fe200078e0206 */
[----:B------:R-:W-:Y:S01]  /*2b50*/  @P0 CALL.REL.NOINC `(.L_x_0) ;  /* 0x0000001000000944 */ /* 0x000fe20003c00000 */
[----:B------:R-:W-:Y:S05]  /*2b60*/  BRA `(.L_x_1) ;  /* 0xffffdec000007947 */ /* 0x000fea000383ffff */
.L_x_0:
[----:B------:R-:W-:-:S04]  /*2b70*/  NOP ;  /* 0x0000000000007918 */ /* 0x000fc80000000000 */
[----:B------:R-:W-:-:S09]  /*2b80*/  NOP ;  /* 0x0000000000007918 */ /* 0x000fd20000000000 */
[----:B------:R-:W1:Y:S01]  /*2b90*/  S2R R32, SR_CTAID.Y ;  /* 0x0000000000207919 */ /* 0x000e620000002600 */
[----:B0-----:R-:W-:Y:S01]  /*2ba0*/  IMAD R8, R121, c[0x0][0x1c4], RZ ;  /* 0x0000710079087a24 */ /* 0x001fe200078e02ff */
[----:B------:R-:W-:Y:S02]  /*2bb0*/  MOV R29, R3 ;  /* 0x00000003001d7202 */ /* 0x000fe40000000f00 */
[----:B------:R-:W-:Y:S01]  /*2bc0*/  MOV R25, R23 ;  /* 0x0000001700197202 */ /* 0x000fe20000000f00 */
[C---:B------:R-:W-:Y:S01]  /*2bd0*/  IMAD.HI R17, R8.reuse, 0x2, RZ ;  /* 0x0000000208117827 */ /* 0x040fe200078e02ff */
[----:B------:R-:W-:Y:S01]  /*2be0*/  MOV R23, R12 ;  /* 0x0000000c00177202 */ /* 0x000fe20000000f00 */
[----:B------:R-:W0:Y:S01]  /*2bf0*/  S2R R26, SR_TID.X ;  /* 0x00000000001a7919 */ /* 0x000e220000002100 */
[----:B------:R-:W-:Y:S01]  /*2c00*/  SHF.L.U32 R2, R8, 0x1, RZ ;  /* 0x0000000108027819 */ /* 0x000fe200000006ff */
[C---:B------:R-:W-:Y:S01]  /*2c10*/  FMUL R0, R29.reuse, 8388608 ;  /* 0x4b0000001d007820 */ /* 0x040fe20000400000 */
[----:B------:R-:W-:Y:S01]  /*2c20*/  FSETP.GEU.AND P4, PT, R29, 1.175494350822287508e-38, PT ;  /* 0x008000001d00780b */ /* 0x000fe20003f8e000 */
[----:B------:R-:W-:Y:S01]  /*2c30*/  BAR.SYNC.DEFER_BLOCKING 0x0 ;  /* 0x0000000000007b1d */ /* 0x000fe20000010000 */
[----:B------:R-:W-:-:S02]  /*2c40*/  SHF.L.U32 R10, R124, 0x2, RZ ;  /* 0x000000027c0a7819 */ /* 0x000fc400000006ff */
[----:B------:R-:W-:Y:S02]  /*2c50*/  LOP3.LUT R16, R124, 0x18, RZ, 0xc0, !PT ;  /* 0x000000187c107812 */ /* 0x000fe400078ec0ff */
[----:B------:R-:W-:Y:S02]  /*2c60*/  FSEL R0, R0, R29, !P4 ;  /* 0x0000001d00007208 */ /* 0x000fe40006000000 */
[----:B------:R-:W-:Y:S02]  /*2c70*/  FSETP.GEU.AND P3, PT, R23, 1.175494350822287508e-38, PT ;  /* 0x008000001700780b */ /* 0x000fe40003f6e000 */
[----:B------:R-:W-:Y:S02]  /*2c80*/  LOP3.LUT R9, R10, 0x780, RZ, 0xc0, !PT ;  /* 0x000007800a097812 */ /* 0x000fe400078ec0ff */
[----:B------:R-:W-:Y:S01]  /*2c90*/  LEA R12, R16, R125, 0x4 ;  /* 0x0000007d100c7211 */ /* 0x000fe200078e20ff */
[----:B-1----:R-:W-:Y:S01]  /*2ca0*/  IMAD R6, R32, c[0x0][0x1c0], RZ ;  /* 0x0000700020067a24 */ /* 0x002fe200078e02ff */
[----:B------:R-:W-:-:S02]  /*2cb0*/  IADD3 R4, R0, -0x3f3504f3, RZ ;  /* 0xc0cafb0d00047810 */ /* 0x000fc40007ffe0ff */
[----:B------:R-:W-:Y:S02]  /*2cc0*/  MOV R27, R21 ;  /* 0x00000015001b7202 */ /* 0x000fe40000000f00 */
[C---:B------:R-:W-:Y:S01]  /*2cd0*/  SHF.L.U32 R3, R6.reuse, 0x1, RZ ;  /* 0x0000000106037819 */ /* 0x040fe200000006ff */
[----:B------:R-:W-:Y:S01]  /*2ce0*/  IMAD.HI R6, R6, 0x2, RZ ;  /* 0x0000000206067827 */ /* 0x000fe200078e02ff */
[----:B------:R-:W-:Y:S02]  /*2cf0*/  LEA R21, R12, R9, 0x4 ;  /* 0x000000090c157211 */ /* 0x000fe400078e20ff */
[----:B------:R-:W-:Y:S01]  /*2d00*/  IADD3 R3, P5, P6, R2, c[0x0][0x178], R3 ;  /* 0x00005e0002037a10 */ /* 0x000fe20007ebe003 */
[----:B------:R-:W-:Y:S01]  /*2d10*/  FMUL R2, R23, 8388608 ;  /* 0x4b00000017027820 */ /* 0x000fe20000400000 */
[----:B------:R-:W-:Y:S02]  /*2d20*/  LOP3.LUT R9, R4, 0xff800000, RZ, 0xc0, !PT ;  /* 0xff80000004097812 */ /* 0x000fe400078ec0ff */
[----:B------:R-:W-:-:S02]  /*2d30*/  FSETP.GT.AND P2, PT, |R29|, 8.50705917302346158658e+37, PT ;  /* 0x7e8000001d00780b */ /* 0x000fc40003f44200 */
[----:B------:R-:W-:Y:S01]  /*2d40*/  FSEL R2, R2, R23, !P3 ;  /* 0x0000001702027208 */ /* 0x000fe20005800000 */
[----:B------:R1:W-:Y:S01]  /*2d50*/  I2F R11, R9 ;  /* 0x00000009000b7306 */ /* 0x0003e20000201400 */
[----:B------:R-:W-:Y:S02]  /*2d60*/  IADD3.X R35, R17, c[0x0][0x17c], R6, P5, P6 ;  /* 0x00005f0011237a10 */ /* 0x000fe40002fec406 */
[----:B------:R-:W-:Y:S02]  /*2d70*/  IADD3 R4, R2, -0x3f3504f3, RZ ;  /* 0xc0cafb0d02047810 */ /* 0x000fe40007ffe0ff */
[C---:B------:R-:W-:Y:S02]  /*2d80*/  FSETP.GEU.AND P1, PT, |R29|.reuse, 1.175494350822287508e-38, PT ;  /* 0x008000001d00780b */ /* 0x040fe40003f2e200 */
[----:B------:R-:W-:Y:S02]  /*2d90*/  LOP3.LUT R13, R4, 0xff800000, RZ, 0xc0, !PT ;  /* 0xff800000040d7812 */ /* 0x000fe400078ec0ff */
[----:B------:R-:W-:Y:S01]  /*2da0*/  FSEL R4, RZ, -23, P4 ;  /* 0xc1b80000ff047808 */ /* 0x000fe20002000000 */
[----:B------:R-:W-:Y:S01]  /*2db0*/  @P2 FMUL R29, R29, 0.25 ;  /* 0x3e8000001d1d2820 */ /* 0x000fe20000400000 */
[----:B------:R-:W-:Y:S01]  /*2dc0*/  FSETP.GT.AND P4, PT, |R23|, 8.50705917302346158658e+37, PT ;  /* 0x7e8000001700780b */ /* 0x000fe20003f84200 */
[----:B------:R-:W2:Y:S01]  /*2dd0*/  I2F R15, R13 ;  /* 0x0000000d000f7306 */ /* 0x000ea20000201400 */
[----:B------:R-:W-:Y:S01]  /*2de0*/  FSEL R6, RZ, -23, P3 ;  /* 0xc1b80000ff067808 */ /* 0x000fe20001800000 */
[----:B------:R-:W-:Y:S01]  /*2df0*/  @P2 FMUL R27, R27, 0.25 ;  /* 0x3e8000001b1b2820 */ /* 0x000fe20000400000 */
[----:B------:R-:W-:Y:S01]  /*2e00*/  FSETP.GEU.AND P3, PT, |R23|, 1.175494350822287508e-38, PT ;  /* 0x008000001700780b */ /* 0x000fe20003f6e200 */
[----:B------:R-:W-:Y:S01]  /*2e10*/  @P2 FMUL R20, R20, 0.25 ;  /* 0x3e80000014142820 */ /* 0x000fe20000400000 */
[C---:B------:R-:W-:Y:S01]  /*2e20*/  LOP3.LUT R12, R10.reuse, 0x7c, RZ, 0xc0, !PT ;  /* 0x0000007c0a0c7812 */ /* 0x040fe200078ec0ff */
[----:B------:R-:W-:Y:S01]  /*2e30*/  @!P1 FMUL R29, R29, 16777216 ;  /* 0x4b8000001d1d9820 */ /* 0x000fe20000400000 */
[----:B------:R-:W-:Y:S01]  /*2e40*/  LOP3.LUT R10, R10, 0x3c0, RZ, 0xc0, !PT ;  /* 0x000003c00a0a7812 */ /* 0x000fe200078ec0ff */
[----:B------:R-:W-:Y:S01]  /*2e50*/  @P2 FMUL R85, R85, 0.25 ;  /* 0x3e80000055552820 */ /* 0x000fe20000400000 */
[----:B-1----:R-:W-:Y:S01]  /*2e60*/  IADD3 R9, R0, -R9, RZ ;  /* 0x8000000900097210 */ /* 0x002fe20007ffe0ff */
[----:B------:R-:W-:Y:S01]  /*2e70*/  @P2 FMUL R84, R84, 0.25 ;  /* 0x3e80000054542820 */ /* 0x000fe20000400000 */
[----:B------:R-:W-:Y:S01]  /*2e80*/  LEA R125, R125, R10, 0x3 ;  /* 0x0000000a7d7d7211 */ /* 0x000fe200078e18ff */
[----:B------:R-:W-:Y:S01]  /*2e90*/  @P4 FMUL R23, R23, 0.25 ;  /* 0x3e80000017174820 */ /* 0x000fe20000400000 */
[----:B------:R-:W1:Y:S01]  /*2ea0*/  MUFU.RCP R10, R29 ;  /* 0x0000001d000a7308 */ /* 0x000e620000001000 */
[----:B------:R-:W-:Y:S01]  /*2eb0*/  MOV R28, 0x3dc6b27f ;  /* 0x3dc6b27f001c7802 */ /* 0x000fe20000000f00 */
[----:B------:R-:W-:Y:S01]  /*2ec0*/  FADD R9, R9, -1 ;  /* 0xbf80000009097421 */ /* 0x000fe20000000000 */
[----:B------:R-:W-:Y:S01]  /*2ed0*/  SHF.R.S32.HI R14, RZ, 0x5, R124 ;  /* 0x00000005ff0e7819 */ /* 0x000fe2000001147c */
[----:B------:R-:W-:Y:S01]  /*2ee0*/  @!P3 FMUL R23, R23, 16777216 ;  /* 0x4b8000001717b820 */ /* 0x000fe20000400000 */
[----:B------:R-:W-:Y:S01]  /*2ef0*/  SHF.L.U32 R34, R124, 0x1, RZ ;  /* 0x000000017c227819 */ /* 0x000fe200000006ff */
[----:B--2---:R-:W-:Y:S01]  /*2f00*/  FFMA.FTZ R24, R15, 1.1920928955078125e-07, R6 ;  /* 0x340000000f187823 */ /* 0x004fe20000010006 */
[----:B------:R-:W-:Y:S01]  /*2f10*/  SGXT R14, R14, 0x1 ;  /* 0x000000010e0e781a */ /* 0x000fe20000000200 */
[----:B------:R2:W3:Y:S01]  /*2f20*/  MUFU.RCP R8, R23 ;  /* 0x0000001700087308 */ /* 0x0004e20000001000 */
[----:B------:R-:W-:Y:S01]  /*2f30*/  FFMA.FTZ R6, R9, R28, -0.16845393180847167969 ;  /* 0xbe2c7f3009067423 */ /* 0x000fe2000001001c */
[----:B------:R-:W-:Y:S01]  /*2f40*/  LOP3.LUT R19, R12, 0x380, R34, 0xf8, !PT ;  /* 0x000003800c137812 */ /* 0x000fe200078ef822 */
[----:B------:R-:W-:Y:S01]  /*2f50*/  @P4 FMUL R25, R25, 0.25 ;  /* 0x3e80000019194820 */ /* 0x000fe20000400000 */
[----:B------:R-:W-:Y:S01]  /*2f60*/  LEA.HI R21, R16, R21, RZ, 0x1f ;  /* 0x0000001510157211 */ /* 0x000fe200078ff8ff */
[----:B------:R-:W-:Y:S01]  /*2f70*/  @P4 FMUL R22, R22, 0.25 ;  /* 0x3e80000016164820 */ /* 0x000fe20000400000 */
[----:B------:R-:W-:Y:S01]  /*2f80*/  LOP3.LUT R18, R19, 0x1008, R14, 0x78, !PT ;  /* 0x0000100813127812 */ /* 0x000fe200078e780e */
[----:B------:R-:W-:Y:S01]  /*2f90*/  @P4 FMUL R87, R87, 0.25 ;  /* 0x3e80000057574820 */ /* 0x000fe20000400000 */
[----:B0-----:R-:W-:Y:S01]  /*2fa0*/  SHF.R.U32.HI R26, RZ, 0x8, R26 ;  /* 0x00000008ff1a7819 */ /* 0x001fe2000001161a */
[----:B------:R-:W-:Y:S01]  /*2fb0*/  @P4 FMUL R86, R86, 0.25 ;  /* 0x3e80000056564820 */ /* 0x000fe20000400000 */
[----:B------:R-:W-:Y:S01]  /*2fc0*/  IADD3 R13, R2, -R13, RZ ;  /* 0x8000000d020d7210 */ /* 0x000fe20007ffe0ff */
[----:B------:R-:W-:Y:S01]  /*2fd0*/  @!P1 FMUL R27, R27, 16777216 ;  /* 0x4b8000001b1b9820 */ /* 0x000fe20000400000 */
[----:B------:R-:W-:Y:S01]  /*2fe0*/  SGXT.U32 R26, R26, 0x1 ;  /* 0x000000011a1a781a */ /* 0x000fe20000000000 */
[----:B------:R-:W-:Y:S01]  /*2ff0*/  @!P1 FMUL R20, R20, 16777216 ;  /* 0x4b80000014149820 */ /* 0x000fe20000400000 */
[----:B--2---:R-:W-:Y:S01]  /*3000*/  MOV R23, c[0x0][0x1c8] ;  /* 0x0000720000177a02 */ /* 0x004fe20000000f00 */
[----:B------:R-:W-:Y:S01]  /*3010*/  @!P1 FMUL R85, R85, 16777216 ;  /* 0x4b80000055559820 */ /* 0x000fe20000400000 */
[----:B------:R-:W-:Y:S01]  /*3020*/  ISETP.GE.U32.AND P2, PT, R0, 0x7f800000, PT ;  /* 0x7f8000000000780c */ /* 0x000fe20003f46070 */
[----:B------:R-:W-:Y:S01]  /*3030*/  @!P1 FMUL R84, R84, 16777216 ;  /* 0x4b80000054549820 */ /* 0x000fe20000400000 */
[----:B------:R-:W-:Y:S01]  /*3040*/  ISETP.GE.U32.AND P1, PT, R2, 0x7f800000, PT ;  /* 0x7f8000000200780c */ /* 0x000fe20003f26070 */
[----:B------:R-:W-:Y:S01]  /*3050*/  FFMA.FTZ R6, R9, R6, 0.1716887056827545166 ;  /* 0x3e2fcf2a09067423 */ /* 0x000fe20000010006 */
[----:B------:R-:W-:Y:S01]  /*3060*/  LOP3.LUT P0, RZ, R124, 0x100, RZ, 0xc0, !PT ;  /* 0x000001007cff7812 */ /* 0x000fe2000780c0ff */
[----:B------:R-:W-:Y:S01]  /*3070*/  @!P3 FMUL R25, R25, 16777216 ;  /* 0x4b8000001919b820 */ /* 0x000fe20000400000 */
[----:B------:R-:W-:Y:S01]  /*3080*/  SHF.R.U32.HI R124, RZ, 0x1, R124 ;  /* 0x00000001ff7c7819 */ /* 0x000fe2000001167c */
[----:B------:R-:W-:-:S02]  /*3090*/  @!P3 FMUL R22, R22, 16777216 ;  /* 0x4b8000001616b820 */ /* 0x000fc40000400000 */
[----:B------:R-:W-:Y:S01]  /*30a0*/  @!P3 FMUL R87, R87, 16777216 ;  /* 0x4b8000005757b820 */ /* 0x000fe20000400000 */
[----:B------:R-:W-:Y:S01]  /*30b0*/  LOP3.LUT R124, R124, 0x4, RZ, 0xc0, !PT ;  /* 0x000000047c7c7812 */ /* 0x000fe200078ec0ff */
[----:B------:R-:W-:Y:S02]  /*30c0*/  @!P3 FMUL R86, R86, 16777216 ;  /* 0x4b8000005656b820 */ /* 0x000fe40000400000 */
[----:B------:R-:W-:Y:S01]  /*30d0*/  FFMA.FTZ R4, R11, 1.1920928955078125e-07, R4 ;  /* 0x340000000b047823 */ /* 0x000fe20000010004 */
[----:B------:R-:W-:Y:S01]  /*30e0*/  IADD3 R124, R124, R125, RZ ;  /* 0x0000007d7c7c7210 */ /* 0x000fe20007ffe0ff */
[C---:B-1----:R-:W-:Y:S02]  /*30f0*/  FMUL R12, R10.reuse, R27 ;  /* 0x0000001b0a0c7220 */ /* 0x042fe40000400000 */
[----:B------:R-:W-:Y:S01]  /*3100*/  FMUL R14, R10, R20 ;  /* 0x000000140a0e7220 */ /* 0x000fe20000400000 */
[----:B------:R-:W-:Y:S01]  /*3110*/  LOP3.LUT R20, R18, 0x4, RZ, 0x3c, !PT ;  /* 0x0000000412147812 */ /* 0x000fe200078e3cff */
[----:B------:R-:W-:-:S02]  /*3120*/  FMUL R17, R10, R85 ;  /* 0x000000550a117220 */ /* 0x000fc40000400000 */
[----:B------:R-:W-:Y:S02]  /*3130*/  FMUL R19, R10, R84 ;  /* 0x000000540a137220 */ /* 0x000fe40000400000 */
[----:B------:R-:W-:Y:S01]  /*3140*/  FFMA.FTZ R6, R9, R6, -0.17900948226451873779 ;  /* 0xbe374e4309067423 */ /* 0x000fe20000010006 */
[----:B------:R-:W-:Y:S01]  /*3150*/  F2FP.PACK_AB R12, R12, R17 ;  /* 0x000000110c0c723e */ /* 0x000fe200000000ff */
[----:B---3--:R-:W-:Y:S01]  /*3160*/  FMUL R10, R8, R25 ;  /* 0x00000019080a7220 */ /* 0x008fe20000400000 */
[----:B------:R-:W-:Y:S01]  /*3170*/  F2FP.PACK_AB R19, R14, R19 ;  /* 0x000000130e13723e */ /* 0x000fe200000000ff */
[C---:B------:R-:W-:Y:S01]  /*3180*/  FMUL R11, R8.reuse, R22 ;  /* 0x00000016080b7220 */ /* 0x040fe20000400000 */
[----:B------:R-:W-:Y:S01]  /*3190*/  LOP3.LUT R22, R21, 0xc, RZ, 0x3c, !PT ;  /* 0x0000000c15167812 */ /* 0x000fe200078e3cff */
[C---:B------:R-:W-:Y:S01]  /*31a0*/  FMUL R16, R8.reuse, R86 ;  /* 0x0000005608107220 */ /* 0x040fe20000400000 */
[----:B------:R-:W-:Y:S01]  /*31b0*/  STS [R18+0x400], R12 ;  /* 0x0004000c12007388 */ /* 0x000fe20000000800 */
[----:B------:R-:W-:-:S02]  /*31c0*/  FMUL R15, R8, R87 ;  /* 0x00000057080f7220 */ /* 0x000fc40000400000 */
[----:B------:R-:W-:Y:S01]  /*31d0*/  FFMA.FTZ R6, R9, R6, 0.20512372255325317383 ;  /* 0x3e520bf409067423 */ /* 0x000fe20000010006 */
[----:B------:R-:W-:Y:S01]  /*31e0*/  F2FP.PACK_AB R17, R11, R16 ;  /* 0x000000100b11723e */ /* 0x000fe200000000ff */
[----:B------:R0:W-:Y:S01]  /*31f0*/  STS [R18], R19 ;  /* 0x0000001312007388 */ /* 0x0001e20000000800 */
[----:B------:R-:W-:Y:S01]  /*3200*/  F2FP.PACK_AB R15, R10, R15 ;  /* 0x0000000f0a0f723e */ /* 0x000fe200000000ff */
[C---:B------:R-:W-:Y:S02]  /*3210*/  FFMA.FTZ R6, R9.reuse, R6, -0.24046532809734344482 ;  /* 0xbe763c8b09067423 */ /* 0x040fe40000010006 */
[----:B------:R1:W-:Y:S01]  /*3220*/  STS [R20+0x800], R17 ;  /* 0x0008001114007388 */ /* 0x0003e20000000800 */
[----:B------:R-:W-:Y:S02]  /*3230*/  IMAD R14, R26, c[0x0][0x1c8], RZ ;  /* 0x000072001a0e7a24 */ /* 0x000fe400078e02ff */
[----:B------:R-:W-:Y:S01]  /*3240*/  FFMA.FTZ R6, R9, R6, 0.28857114911079406738 ;  /* 0x3e93bf9909067423 */ /* 0x000fe20000010006 */
[----:B------:R2:W-:Y:S01]  /*3250*/  STS [R20+0xc00], R15 ;  /* 0x000c000f14007388 */ /* 0x0005e20000000800 */
[----:B------:R-:W-:Y:S01]  /*3260*/  FADD R26, R13, -1 ;  /* 0xbf8000000d1a7421 */ /* 0x000fe20000000000 */
[----:B0-----:R-:W-:Y:S01]  /*3270*/  LOP3.LUT R19, R21, 0x8, RZ, 0x3c, !PT ;  /* 0x0000000815137812 */ /* 0x001fe200078e3cff */
[----:B------:R-:W-:Y:S01]  /*3280*/  FFMA.FTZ R6, R9, R6, -0.36067417263984680176 ;  /* 0xbeb8aa4909067423 */ /* 0x000fe20000010006 */
[----:B------:R-:W-:Y:S01]  /*3290*/  BAR.SYNC.DEFER_BLOCKING 0x0 ;  /* 0x0000000000007b1d */ /* 0x000fe20000010000 */
[C---:B------:R-:W-:Y:S01]  /*32a0*/  FFMA.FTZ R11, R26.reuse, R28, -0.16845393180847167969 ;  /* 0xbe2c7f301a0b7423 */ /* 0x040fe2000001001c */
[----:B-1----:R-:W-:Y:S01]  /*32b0*/  LOP3.LUT R17, R21, 0x4, RZ, 0x3c, !PT ;  /* 0x0000000415117812 */ /* 0x002fe200078e3cff */
[----:B------:R-:W-:Y:S01]  /*32c0*/  FFMA.FTZ R6, R9, R6, 0.48089820146560668945 ;  /* 0x3ef6384a09067423 */ /* 0x000fe20000010006 */
[----:B------:R-:W-:Y:S01]  /*32d0*/  LEA R16, R23, R14, 0x1 ;  /* 0x0000000e17107211 */ /* 0x000fe200078e08ff */
[----:B------:R-:W-:Y:S01]  /*32e0*/  FFMA.FTZ R11, R26, R11, 0.1716887056827545166 ;  /* 0x3e2fcf2a1a0b7423 */ /* 0x000fe2000001000b */
[-C--:B------:R-:W-:Y:S01]  /*32f0*/  LEA R8, P3, R14, R3.reuse, 0x1 ;  /* 0x000000030e087211 */ /* 0x080fe200078608ff */
[----:B------:R-:W-:Y:S01]  /*3300*/  FFMA.FTZ R6, R9, R6, -0.72134751081466674805 ;  /* 0xbf38aa3b09067423 */ /* 0x000fe20000010006 */
[----:B------:R-:W-:Y:S01]  /*3310*/  LEA R10, P4, R16, R3, 0x1 ;  /* 0x00000003100a7211 */ /* 0x000fe200078808ff */
[----:B------:R-:W-:-:S02]  /*3320*/  FFMA.FTZ R11, R26, R11, -0.17900948226451873779 ;  /* 0xbe374e431a0b7423 */ /* 0x000fc4000001000b */
[C---:B------:R-:W-:Y:S02]  /*3330*/  FMUL R6, R9.reuse, R6 ;  /* 0x0000000609067220 */ /* 0x040fe40000400000 */
[C---:B------:R-:W-:Y:S02]  /*3340*/  FFMA.FTZ R11, R26.reuse, R11, 0.20512372255325317383 ;  /* 0x3e520bf41a0b7423 */ /* 0x040fe4000001000b */
[C---:B------:R-:W-:Y:S02]  /*3350*/  FMUL R6, R9.reuse, R6 ;  /* 0x0000000609067220 */ /* 0x040fe40000400000 */
[C---:B------:R-:W-:Y:S02]  /*3360*/  FFMA.FTZ R11, R26.reuse, R11, -0.24046532809734344482 ;  /* 0xbe763c8b1a0b7423 */ /* 0x040fe4000001000b */
[----:B------:R-:W-:Y:S01]  /*3370*/  FFMA.FTZ R25, R9, 1.4426950216293334961, R6 ;  /* 0x3fb8aa3b09197823 */ /* 0x000fe20000010006 */
[C---:B------:R-:W-:Y:S01]  /*3380*/  LEA R6, R23.reuse, R16, 0x1 ;  /* 0x0000001017067211 */ /* 0x040fe200078e08ff */
[----:B------:R-:W-:Y:S01]  /*3390*/  FFMA.FTZ R11, R26, R11, 0.28857114911079406738 ;  /* 0x3e93bf991a0b7423 */ /* 0x000fe2000001000b */
[----:B------:R-:W-:Y:S01]  /*33a0*/  LEA.HI.X.SX32 R9, R14, R35, 0x1, P3 ;  /* 0x000000230e097211 */ /* 0x000fe200018f0eff */
[----:B------:R-:W-:Y:S01]  /*33b0*/  FADD R4, R4, R25 ;  /* 0x0000001904047221 */ /* 0x000fe20000000000 */
[----:B------:R-:W0:Y:S01]  /*33c0*/  LDS R27, [R21] ;  /* 0x00000000151b7984 */ /* 0x000e220000000800 */
[C---:B------:R-:W-:Y:S01]  /*33d0*/  LEA R18, R23.reuse, R6, 0x1 ;  /* 0x0000000617127211 */ /* 0x040fe200078e08ff */
[----:B--2---:R-:W-:Y:S01]  /*33e0*/  FFMA.FTZ R15, R26, R11, -0.36067417263984680176 ;  /* 0xbeb8aa491a0f7423 */ /* 0x004fe2000001000b */
[----:B------:R-:W-:Y:S01]  /*33f0*/  LEA R12, P5, R6, R3, 0x1 ;  /* 0x00000003060c7211 */ /* 0x000fe200078a08ff */
[----:B------:R-:W1:Y:S01]  /*3400*/  LDS R29, [R17] ;  /* 0x00000000111d7984 */ /* 0x000e620000000800 */
[C---:B------:R-:W-:Y:S01]  /*3410*/  LEA R20, R23.reuse, R18, 0x1 ;  /* 0x0000001217147211 */ /* 0x040fe200078e08ff */
[----:B------:R-:W-:Y:S01]  /*3420*/  FFMA.FTZ R15, R26, R15, 0.48089820146560668945 ;  /* 0x3ef6384a1a0f7423 */ /* 0x000fe2000001000f */
[----:B------:R-:W-:Y:S01]  /*3430*/  LEA.HI.X.SX32 R13, R6, R35, 0x1, P5 ;  /* 0x00000023060d7211 */ /* 0x000fe200028f0eff */
[----:B------:R2:W3:Y:S01]  /*3440*/  LDS R31, [R19] ;  /* 0x00000000131f7984 */ /* 0x0004e20000000800 */
[----:B------:R-:W-:-:S02]  /*3450*/  LEA R6, R23, R20, 0x1 ;  /* 0x0000001417067211 */ /* 0x000fc400078e08ff */
[----:B------:R-:W-:Y:S01]  /*3460*/  LEA.HI.X.SX32 R11, R16, R35, 0x1, P4 ;  /* 0x00000023100b7211 */ /* 0x000fe200020f0eff */
[----:B------:R4:W5:Y:S01]  /*3470*/  LDS R33, [R22] ;  /* 0x0000000016217984 */ /* 0x0009620000000800 */
[C---:B------:R-:W-:Y:S02]  /*3480*/  LEA R28, R23.reuse, R6, 0x1 ;  /* 0x00000006171c7211 */ /* 0x040fe400078e08ff */
[----:B------:R-:W-:Y:S01]  /*3490*/  LEA R14, P3, R18, R3, 0x1 ;  /* 0x00000003120e7211 */ /* 0x000fe200078608ff */
[----:B--2---:R-:W-:Y:S01]  /*34a0*/  FFMA.FTZ R19, R26, R15, -0.72134751081466674805 ;  /* 0xbf38aa3b1a137423 */ /* 0x004fe2000001000f */
[----:B------:R-:W-:Y:S02]  /*34b0*/  LEA R16, P4, R20, R3, 0x1 ;  /* 0x0000000314107211 */ /* 0x000fe400078808ff */
[----:B------:R-:W-:Y:S01]  /*34c0*/  LEA R30, R23, R28, 0x1 ;  /* 0x0000001c171e7211 */ /* 0x000fe200078e08ff */
[----:B------:R-:W-:Y:S01]  /*34d0*/  FMUL R19, R26, R19 ;  /* 0x000000131a137220 */ /* 0x000fe20000400000 */
[----:B------:R-:W-:-:S02]  /*34e0*/  LEA.HI.X.SX32 R15, R18, R35, 0x1, P3 ;  /* 0x00000023120f7211 */ /* 0x000fc400018f0eff */
[----:B------:R-:W-:Y:S02]  /*34f0*/  LEA.HI.X.SX32 R17, R20, R35, 0x1, P4 ;  /* 0x0000002314117211 */ /* 0x000fe400020f0eff */
[-C--:B------:R-:W-:Y:S02]  /*3500*/  LEA R18, P3, R6, R3.reuse, 0x1 ;  /* 0x0000000306127211 */ /* 0x080fe400078608ff */
[-C--:B------:R-:W-:Y:S02]  /*3510*/  LEA R20, P4, R28, R3.reuse, 0x1 ;  /* 0x000000031c147211 */ /* 0x080fe400078808ff */
[----:B----4-:R-:W-:Y:S01]  /*3520*/  LEA R22, P5, R30, R3, 0x1 ;  /* 0x000000031e167211 */ /* 0x010fe200078a08ff */
[----:B------:R-:W-:Y:S01]  /*3530*/  FMUL R3, R26, R19 ;  /* 0x000000131a037220 */ /* 0x000fe20000400000 */
[-C--:B------:R-:W-:Y:S02]  /*3540*/  LEA.HI.X.SX32 R19, R6, R35.reuse, 0x1, P3 ;  /* 0x0000002306137211 */ /* 0x080fe400018f0eff */
[-C--:B------:R-:W-:Y:S01]  /*3550*/  LEA.HI.X.SX32 R21, R28, R35.reuse, 0x1, P4 ;  /* 0x000000231c157211 */ /* 0x080fe200020f0eff */
[----:B------:R-:W-:Y:S01]  /*3560*/  FFMA.FTZ R3, R26, 1.4426950216293334961, R3 ;  /* 0x3fb8aa3b1a037823 */ /* 0x000fe20000010003 */
[----:B------:R-:W-:-:S02]  /*3570*/  LEA.HI.X.SX32 R23, R30, R35, 0x1, P5 ;  /* 0x000000231e177211 */ /* 0x000fc400028f0eff */
[----:B------:R-:W-:Y:S01]  /*3580*/  @P2 MOV R35, 0x7f800000 ;  /* 0x7f80000000232802 */ /* 0x000fe20000000f00 */
[----:B------:R-:W-:Y:S01]  /*3590*/  FADD R3, R24, R3 ;  /* 0x0000000318037221 */ /* 0x000fe20000000000 */
[----:B------:R-:W-:Y:S01]  /*35a0*/  @P1 MOV R25, 0x7f800000 ;  /* 0x7f80000000191802 */ /* 0x000fe20000000f00 */
[----:B0-----:R0:W-:Y:S01]  /*35b0*/  STG.E.U16 [R8.64], R27 ;  /* 0x0000001b08007986 */ /* 0x0011e2000c101504 */
[C---:B------:R-:W-:Y:S01]  /*35c0*/  FSETP.NEU.AND P3, PT, R0.reuse, RZ, PT ;  /* 0x000000ff0000720b */ /* 0x040fe20003f6d000 */
[----:B------:R-:W-:Y:S01]  /*35d0*/  @P2 FFMA.FTZ R4, R0, R35, +INF ;  /* 0x7f80000000042423 */ /* 0x000fe20000010023 */
[C---:B------:R-:W-:Y:S01]  /*35e0*/  FSETP.NEU.AND P2, PT, R2.reuse, RZ, PT ;  /* 0x000000ff0200720b */ /* 0x040fe20003f4d000 */
[----:B------:R-:W-:Y:S01]  /*35f0*/  @P1 FFMA.FTZ R3, R2, R25, +INF ;  /* 0x7f80000002031423 */ /* 0x000fe20000010019 */
[----:B------:R-:W-:Y:S01]  /*3600*/  PRMT R2, R27, 0x7632, R2 ;  /* 0x000076321b027816 */ /* 0x000fe20000000002 */
[----:B-1----:R1:W-:Y:S01]  /*3610*/  STG.E.U16 [R10.64], R29 ;  /* 0x0000001d0a007986 */ /* 0x0023e2000c101504 */
[----:B------:R-:W-:-:S02]  /*3620*/  FSEL R4, R4, -INF , P3 ;  /* 0xff80000004047808 */ /* 0x000fc40001800000 */
[----:B------:R-:W-:Y:S01]  /*3630*/  FSEL R0, R3, -INF , P2 ;  /* 0xff80000003007808 */ /* 0x000fe20001000000 */
[----:B---3--:R2:W-:Y:S01]  /*3640*/  STG.E.U16 [R12.64], R31 ;  /* 0x0000001f0c007986 */ /* 0x0085e2000c101504 */
[----:B------:R-:W-:Y:S01]  /*3650*/  PRMT R3, R31, 0x7632, R3 ;  /* 0x000076321f037816 */ /* 0x000fe20000000003 */
[----:B------:R-:W-:Y:S01]  /*3660*/  FFMA R4, R4, 0.69314718246459960938, R5 ;  /* 0x3f31721804047823 */ /* 0x000fe20000000005 */
[----:B0-----:R-:W-:Y:S01]  /*3670*/  PRMT R9, R29, 0x7632, R9 ;  /* 0x000076321d097816 */ /* 0x001fe20000000009 */
[----:B-----5:R2:W-:Y:S01]  /*3680*/  STG.E.U16 [R14.64], R33 ;  /* 0x000000210e007986 */ /* 0x0205e2000c101504 */
[----:B------:R-:W-:Y:S01]  /*3690*/  FFMA R5, R0, 0.69314718246459960938, R7 ;  /* 0x3f31721800057823 */ /* 0x000fe20000000007 */
[----:B------:R-:W-:Y:S02]  /*36a0*/  LOP3.LUT R0, R34, 0x3f8, RZ, 0xc0, !PT ;  /* 0x000003f822007812 */ /* 0x000fe400078ec0ff */
[----:B-1----:R-:W-:Y:S01]  /*36b0*/  PRMT R11, R33, 0x7632, R11 ;  /* 0x00007632210b7816 */ /* 0x002fe2000000000b */
[----:B------:R2:W-:Y:S04]  /*36c0*/  STG.E.U16 [R16.64], R2 ;  /* 0x0000000210007986 */ /* 0x0005e8000c101504 */
[----:B------:R2:W-:Y:S04]  /*36d0*/  STG.E.U16 [R18.64], R9 ;  /* 0x0000000912007986 */ /* 0x0005e8000c101504 */
[----:B------:R2:W-:Y:S04]  /*36e0*/  STG.E.U16 [R20.64], R3 ;  /* 0x0000000314007986 */ /* 0x0005e8000c101504 */
[----:B------:R2:W-:Y:S04]  /*36f0*/  STG.E.U16 [R22.64], R11 ;  /* 0x0000000b16007986 */ /* 0x0005e8000c101504 */
[----:B------:R-:W-:Y:S06]  /*3700*/  BAR.SYNC.DEFER_BLOCKING 0x0 ;  /* 0x0000000000007b1d */ /* 0x000fec0000010000 */
[----:B------:R2:W-:Y:S04]  /*3710*/  STS.64 [R0], R4 ;  /* 0x0000000400007388 */ /* 0x0005e80000000a00 */
[----:B------:R-:W-:Y:S06]  /*3720*/  BAR.SYNC.DEFER_BLOCKING 0x0 ;  /* 0x0000000000007b1d */ /* 0x000fec0000010000 */
[----:B------:R-:W-:Y:S05]  /*3730*/  @P0 EXIT ;  /* 0x000000000000094d */ /* 0x000fea0003800000 */
[----:B--2---:R-:W0:Y:S01]  /*3740*/  LDS R5, [R124] ;  /* 0x000000007c057984 */ /* 0x004e220000000800 */
[----:B------:R-:W-:Y:S01]  /*3750*/  IMAD R0, R32, c[0x0][0x1cc], RZ ;  /* 0x0000730020007a24 */ /* 0x000fe200078e02ff */
[C---:B------:R-:W-:Y:S01]  /*3760*/  SHF.L.U32 R3, R121.reuse, 0x2, RZ ;  /* 0x0000000279037819 */ /* 0x040fe200000006ff */
[----:B------:R-:W-:-:S03]  /*3770*/  IMAD.HI R121, R121, 0x4, RZ ;  /* 0x0000000479797827 */ /* 0x000fc600078e02ff */
[C---:B------:R-:W-:Y:S01]  /*3780*/  SHF.L.U32 R2, R0.reuse, 0x2, RZ ;  /* 0x0000000200027819 */ /* 0x040fe200000006ff */
[----:B------:R-:W-:-:S03]  /*3790*/  IMAD.HI R0, R0, 0x4, RZ ;  /* 0x0000000400007827 */ /* 0x000fc600078e02ff */
[----:B------:R-:W-:-:S04]  /*37a0*/  IADD3 R2, P0, P1, R3, c[0x0][0x180], R2 ;  /* 0x0000600003027a10 */ /* 0x000fc8000791e002 */
[----:B------:R-:W-:-:S05]  /*37b0*/  IADD3.X R3, R121, c[0x0][0x184], R0, P0, P1 ;  /* 0x0000610079037a10 */ /* 0x000fca00007e2400 */
[----:B0-----:R-:W-:Y:S01]  /*37c0*/  STG.E [R2.64], R5 ;  /* 0x0000000502007986 */ /* 0x001fe2000c101904 */
[----:B------:R-:W-:Y:S05]  /*37d0*/  EXIT ;  /* 0x000000000000794d */ /* 0x000fea0003800000 */
.L_x_2:
[----:B------:R-:W-:-:S00]  /*37e0*/  BRA `(.L_x_2) ;  /* 0xfffffff000007947 */ /* 0x000fc0000383ffff */
[----:B------:R-:W-:-:S00]  /*37f0*/  NOP ;  /* 0x0000000000007918 */ /* 0x000fc00000000000 */
        /* <DEDUP_REMOVED lines=8> */
.L_x_3:


//--------------------- .nv.global.init           --------------------------
	.section	.nv.global.init,"aw",@progbits
.nv.global.init:
	.type		_$_str,@object
	.size		_$_str,(.L_0 - _$_str)
_$_str:
        /*0000*/ 	.byte	0x5f, 0x5f, 0x43, 0x55, 0x44, 0x41, 0x5f, 0x46, 0x54, 0x5a, 0x00
.L_0:


//--------------------- .nv.shared.attn_fwd       --------------------------
	.section	.nv.shared.attn_fwd,"aw",@nobits
	.sectionflags	@""
	.align	16
